//
// Generated by NVIDIA NVVM Compiler
//
// Compiler Build ID: CL-36424714
// Cuda compilation tools, release 13.0, V13.0.88
// Based on NVVM 20.0.0
//

.version 9.0
.target sm_100
.address_size 64

	// .globl	_Z9dftKernelPK6float2PS_iiii
.global .align 1 .b8 _ZN34_INTERNAL_28e00b31_4_k_cu_a7998e654cuda3std3__45__cpo5beginE[1];
.global .align 1 .b8 _ZN34_INTERNAL_28e00b31_4_k_cu_a7998e654cuda3std3__45__cpo3endE[1];
.global .align 1 .b8 _ZN34_INTERNAL_28e00b31_4_k_cu_a7998e654cuda3std3__45__cpo6cbeginE[1];
.global .align 1 .b8 _ZN34_INTERNAL_28e00b31_4_k_cu_a7998e654cuda3std3__45__cpo4cendE[1];
.global .align 1 .b8 _ZN34_INTERNAL_28e00b31_4_k_cu_a7998e654cuda3std3__45__cpo6rbeginE[1];
.global .align 1 .b8 _ZN34_INTERNAL_28e00b31_4_k_cu_a7998e654cuda3std3__45__cpo4rendE[1];
.global .align 1 .b8 _ZN34_INTERNAL_28e00b31_4_k_cu_a7998e654cuda3std3__45__cpo7crbeginE[1];
.global .align 1 .b8 _ZN34_INTERNAL_28e00b31_4_k_cu_a7998e654cuda3std3__45__cpo5crendE[1];
.global .align 1 .b8 _ZN34_INTERNAL_28e00b31_4_k_cu_a7998e654cuda3std3__436_GLOBAL__N__28e00b31_4_k_cu_a7998e656ignoreE[1];
.global .align 1 .b8 _ZN34_INTERNAL_28e00b31_4_k_cu_a7998e654cuda3std3__419piecewise_constructE[1];
.global .align 1 .b8 _ZN34_INTERNAL_28e00b31_4_k_cu_a7998e654cuda3std3__48in_placeE[1];
.global .align 1 .b8 _ZN34_INTERNAL_28e00b31_4_k_cu_a7998e654cuda3std3__420unreachable_sentinelE[1];
.global .align 1 .b8 _ZN34_INTERNAL_28e00b31_4_k_cu_a7998e654cuda3std6ranges3__45__cpo4swapE[1];
.global .align 1 .b8 _ZN34_INTERNAL_28e00b31_4_k_cu_a7998e654cuda3std6ranges3__45__cpo9iter_moveE[1];
.global .align 1 .b8 _ZN34_INTERNAL_28e00b31_4_k_cu_a7998e654cuda3std6ranges3__45__cpo5beginE[1];
.global .align 1 .b8 _ZN34_INTERNAL_28e00b31_4_k_cu_a7998e654cuda3std6ranges3__45__cpo3endE[1];
.global .align 1 .b8 _ZN34_INTERNAL_28e00b31_4_k_cu_a7998e654cuda3std6ranges3__45__cpo6cbeginE[1];
.global .align 1 .b8 _ZN34_INTERNAL_28e00b31_4_k_cu_a7998e654cuda3std6ranges3__45__cpo4cendE[1];
.global .align 1 .b8 _ZN34_INTERNAL_28e00b31_4_k_cu_a7998e654cuda3std6ranges3__45__cpo7advanceE[1];
.global .align 1 .b8 _ZN34_INTERNAL_28e00b31_4_k_cu_a7998e654cuda3std6ranges3__45__cpo9iter_swapE[1];
.global .align 1 .b8 _ZN34_INTERNAL_28e00b31_4_k_cu_a7998e654cuda3std6ranges3__45__cpo4nextE[1];
.global .align 1 .b8 _ZN34_INTERNAL_28e00b31_4_k_cu_a7998e654cuda3std6ranges3__45__cpo4prevE[1];
.global .align 1 .b8 _ZN34_INTERNAL_28e00b31_4_k_cu_a7998e654cuda3std6ranges3__45__cpo4dataE[1];
.global .align 1 .b8 _ZN34_INTERNAL_28e00b31_4_k_cu_a7998e654cuda3std6ranges3__45__cpo5cdataE[1];
.global .align 1 .b8 _ZN34_INTERNAL_28e00b31_4_k_cu_a7998e654cuda3std6ranges3__45__cpo4sizeE[1];
.global .align 1 .b8 _ZN34_INTERNAL_28e00b31_4_k_cu_a7998e654cuda3std6ranges3__45__cpo5ssizeE[1];
.global .align 1 .b8 _ZN34_INTERNAL_28e00b31_4_k_cu_a7998e654cuda3std6ranges3__45__cpo8distanceE[1];
.global .align 1 .b8 _ZN34_INTERNAL_28e00b31_4_k_cu_a7998e656thrust24THRUST_300001_SM_1000_NS6system6detail10sequential3seqE[1];
.global .align 4 .b8 __cudart_i2opi_f[24] = {65, 144, 67, 60, 153, 149, 98, 219, 192, 221, 52, 245, 209, 87, 39, 252, 41, 21, 68, 78, 110, 131, 249, 162};

.visible .entry _Z9dftKernelPK6float2PS_iiii(
	.param .u64 .ptr .align 1 _Z9dftKernelPK6float2PS_iiii_param_0,
	.param .u64 .ptr .align 1 _Z9dftKernelPK6float2PS_iiii_param_1,
	.param .u32 _Z9dftKernelPK6float2PS_iiii_param_2,
	.param .u32 _Z9dftKernelPK6float2PS_iiii_param_3,
	.param .u32 _Z9dftKernelPK6float2PS_iiii_param_4,
	.param .u32 _Z9dftKernelPK6float2PS_iiii_param_5
)
{
	.local .align 4 .b8 	__local_depot0[28];
	.reg .b64 	%SP;
	.reg .b64 	%SPL;
	.reg .pred 	%p<22>;
	.reg .b32 	%r<95>;
	.reg .b32 	%f<81>;
	.reg .b64 	%rd<48>;
	.reg .b64 	%fd<11>;

	mov.u64 	%SPL, __local_depot0;
	ld.param.u32 	%r35, [_Z9dftKernelPK6float2PS_iiii_param_2];
	ld.param.u32 	%r36, [_Z9dftKernelPK6float2PS_iiii_param_3];
	ld.param.u32 	%r38, [_Z9dftKernelPK6float2PS_iiii_param_5];
	add.u64 	%rd1, %SPL, 0;
	add.u64 	%rd2, %SPL, 0;
	mov.u32 	%r1, %tid.x;
	setp.ge.s32 	%p1, %r1, %r36;
	@%p1 bra 	$L__BB0_25;
	setp.lt.s32 	%p2, %r38, 1;
	mov.f32 	%f79, 0f00000000;
	mov.f32 	%f80, %f79;
	@%p2 bra 	$L__BB0_24;
	mov.f32 	%f80, 0f00000000;
	mov.b32 	%r85, 0;
	cvt.rn.f64.u32 	%fd2, %r1;
	mul.f64 	%fd3, %fd2, 0d401921FB54442EEA;
	cvt.rn.f64.u32 	%fd5, %r36;
	mov.u64 	%rd27, __cudart_i2opi_f;
	mov.f32 	%f79, %f80;
$L__BB0_3:
	ld.param.u32 	%r84, [_Z9dftKernelPK6float2PS_iiii_param_4];
	mul.lo.s32 	%r3, %r85, %r84;
	mov.f32 	%f78, 0f00000000;
	mov.b32 	%r86, 0;
	mov.f32 	%f77, %f78;
$L__BB0_4:
	add.s32 	%r5, %r86, %r3;
	setp.ge.s32 	%p3, %r5, %r35;
	@%p3 bra 	$L__BB0_22;
	cvt.rn.f64.u32 	%fd1, %r86;
	mul.f64 	%fd4, %fd3, %fd1;
	div.rn.f64 	%fd6, %fd4, %fd5;
	cvt.rn.f32.f64 	%f5, %fd6;
	mul.f32 	%f26, %f5, 0f3F22F983;
	cvt.rni.s32.f32 	%r94, %f26;
	cvt.rn.f32.s32 	%f27, %r94;
	fma.rn.f32 	%f28, %f27, 0fBFC90FDA, %f5;
	fma.rn.f32 	%f29, %f27, 0fB3A22168, %f28;
	fma.rn.f32 	%f76, %f27, 0fA7C234C5, %f29;
	abs.f32 	%f7, %f5;
	setp.ltu.f32 	%p4, %f7, 0f47CE4780;
	mov.u32 	%r90, %r94;
	mov.f32 	%f75, %f76;
	@%p4 bra 	$L__BB0_13;
	setp.eq.f32 	%p5, %f7, 0f7F800000;
	@%p5 bra 	$L__BB0_12;
	mov.b32 	%r7, %f5;
	shl.b32 	%r42, %r7, 8;
	or.b32  	%r8, %r42, -2147483648;
	mov.b64 	%rd46, 0;
	mov.b32 	%r87, 0;
	mov.u64 	%rd44, %rd27;
	mov.u64 	%rd45, %rd2;
$L__BB0_8:
	.pragma "nounroll";
	ld.global.nc.u32 	%r43, [%rd44];
	mad.wide.u32 	%rd19, %r43, %r8, %rd46;
	shr.u64 	%rd46, %rd19, 32;
	st.local.u32 	[%rd45], %rd19;
	add.s32 	%r87, %r87, 1;
	add.s64 	%rd45, %rd45, 4;
	add.s64 	%rd44, %rd44, 4;
	setp.ne.s32 	%p6, %r87, 6;
	@%p6 bra 	$L__BB0_8;
	shr.u32 	%r44, %r7, 23;
	st.local.u32 	[%rd2+24], %rd46;
	and.b32  	%r11, %r44, 31;
	and.b32  	%r45, %r44, 224;
	add.s32 	%r46, %r45, -128;
	shr.u32 	%r47, %r46, 5;
	mul.wide.u32 	%rd20, %r47, 4;
	sub.s64 	%rd9, %rd2, %rd20;
	ld.local.u32 	%r88, [%rd9+24];
	ld.local.u32 	%r89, [%rd9+20];
	setp.eq.s32 	%p7, %r11, 0;
	@%p7 bra 	$L__BB0_11;
	shf.l.wrap.b32 	%r88, %r89, %r88, %r11;
	ld.local.u32 	%r48, [%rd9+16];
	shf.l.wrap.b32 	%r89, %r48, %r89, %r11;
$L__BB0_11:
	shr.u32 	%r49, %r88, 30;
	shf.l.wrap.b32 	%r50, %r89, %r88, 2;
	shl.b32 	%r51, %r89, 2;
	shr.u32 	%r52, %r50, 31;
	add.s32 	%r53, %r52, %r49;
	neg.s32 	%r54, %r53;
	setp.lt.s32 	%p8, %r7, 0;
	selp.b32 	%r90, %r54, %r53, %p8;
	xor.b32  	%r55, %r50, %r7;
	shr.s32 	%r56, %r50, 31;
	xor.b32  	%r57, %r56, %r50;
	xor.b32  	%r58, %r56, %r51;
	cvt.u64.u32 	%rd21, %r57;
	shl.b64 	%rd22, %rd21, 32;
	cvt.u64.u32 	%rd23, %r58;
	or.b64  	%rd24, %rd22, %rd23;
	cvt.rn.f64.s64 	%fd7, %rd24;
	mul.f64 	%fd8, %fd7, 0d3BF921FB54442D19;
	cvt.rn.f32.f64 	%f30, %fd8;
	neg.f32 	%f31, %f30;
	setp.lt.s32 	%p9, %r55, 0;
	selp.f32 	%f75, %f31, %f30, %p9;
	bra.uni 	$L__BB0_13;
$L__BB0_12:
	mov.f32 	%f32, 0f00000000;
	mul.rn.f32 	%f75, %f5, %f32;
	mov.b32 	%r90, 0;
$L__BB0_13:
	add.s32 	%r60, %r90, 1;
	mul.rn.f32 	%f33, %f75, %f75;
	and.b32  	%r61, %r90, 1;
	setp.eq.b32 	%p11, %r61, 1;
	selp.f32 	%f34, %f75, 0f3F800000, %p11;
	fma.rn.f32 	%f35, %f33, %f34, 0f00000000;
	fma.rn.f32 	%f36, %f33, 0f37CBAC00, 0fBAB607ED;
	selp.f32 	%f37, 0fB94D4153, %f36, %p11;
	selp.f32 	%f38, 0f3C0885E4, 0f3D2AAABB, %p11;
	fma.rn.f32 	%f39, %f37, %f33, %f38;
	selp.f32 	%f40, 0fBE2AAAA8, 0fBEFFFFFF, %p11;
	fma.rn.f32 	%f41, %f39, %f33, %f40;
	fma.rn.f32 	%f42, %f41, %f35, %f34;
	and.b32  	%r62, %r60, 2;
	setp.eq.s32 	%p12, %r62, 0;
	mov.f32 	%f43, 0f00000000;
	sub.f32 	%f44, %f43, %f42;
	selp.f32 	%f11, %f42, %f44, %p12;
	@%p4 bra 	$L__BB0_21;
	setp.eq.f32 	%p13, %f7, 0f7F800000;
	@%p13 bra 	$L__BB0_20;
	mov.b32 	%r20, %f5;
	shl.b32 	%r64, %r20, 8;
	or.b32  	%r21, %r64, -2147483648;
	mov.b64 	%rd47, 0;
	mov.b32 	%r91, 0;
$L__BB0_16:
	.pragma "nounroll";
	mul.wide.u32 	%rd26, %r91, 4;
	add.s64 	%rd28, %rd27, %rd26;
	ld.global.nc.u32 	%r65, [%rd28];
	mad.wide.u32 	%rd29, %r65, %r21, %rd47;
	shr.u64 	%rd47, %rd29, 32;
	add.s64 	%rd30, %rd1, %rd26;
	st.local.u32 	[%rd30], %rd29;
	add.s32 	%r91, %r91, 1;
	setp.ne.s32 	%p14, %r91, 6;
	@%p14 bra 	$L__BB0_16;
	shr.u32 	%r66, %r20, 23;
	st.local.u32 	[%rd1+24], %rd47;
	and.b32  	%r24, %r66, 31;
	and.b32  	%r67, %r66, 224;
	add.s32 	%r68, %r67, -128;
	shr.u32 	%r69, %r68, 5;
	mul.wide.u32 	%rd31, %r69, 4;
	sub.s64 	%rd12, %rd1, %rd31;
	ld.local.u32 	%r92, [%rd12+24];
	ld.local.u32 	%r93, [%rd12+20];
	setp.eq.s32 	%p15, %r24, 0;
	@%p15 bra 	$L__BB0_19;
	shf.l.wrap.b32 	%r92, %r93, %r92, %r24;
	ld.local.u32 	%r70, [%rd12+16];
	shf.l.wrap.b32 	%r93, %r70, %r93, %r24;
$L__BB0_19:
	shr.u32 	%r71, %r92, 30;
	shf.l.wrap.b32 	%r72, %r93, %r92, 2;
	shl.b32 	%r73, %r93, 2;
	shr.u32 	%r74, %r72, 31;
	add.s32 	%r75, %r74, %r71;
	neg.s32 	%r76, %r75;
	setp.lt.s32 	%p16, %r20, 0;
	selp.b32 	%r94, %r76, %r75, %p16;
	xor.b32  	%r77, %r72, %r20;
	shr.s32 	%r78, %r72, 31;
	xor.b32  	%r79, %r78, %r72;
	xor.b32  	%r80, %r78, %r73;
	cvt.u64.u32 	%rd32, %r79;
	shl.b64 	%rd33, %rd32, 32;
	cvt.u64.u32 	%rd34, %r80;
	or.b64  	%rd35, %rd33, %rd34;
	cvt.rn.f64.s64 	%fd9, %rd35;
	mul.f64 	%fd10, %fd9, 0d3BF921FB54442D19;
	cvt.rn.f32.f64 	%f45, %fd10;
	neg.f32 	%f46, %f45;
	setp.lt.s32 	%p17, %r77, 0;
	selp.f32 	%f76, %f46, %f45, %p17;
	bra.uni 	$L__BB0_21;
$L__BB0_20:
	mov.f32 	%f47, 0f00000000;
	mul.rn.f32 	%f76, %f5, %f47;
	mov.b32 	%r94, 0;
$L__BB0_21:
	ld.param.u64 	%rd42, [_Z9dftKernelPK6float2PS_iiii_param_0];
	mul.rn.f32 	%f48, %f76, %f76;
	and.b32  	%r82, %r94, 1;
	setp.eq.b32 	%p18, %r82, 1;
	selp.f32 	%f49, 0f3F800000, %f76, %p18;
	fma.rn.f32 	%f50, %f48, %f49, 0f00000000;
	fma.rn.f32 	%f51, %f48, 0f37CBAC00, 0fBAB607ED;
	selp.f32 	%f52, %f51, 0fB94D4153, %p18;
	selp.f32 	%f53, 0f3D2AAABB, 0f3C0885E4, %p18;
	fma.rn.f32 	%f54, %f52, %f48, %f53;
	selp.f32 	%f55, 0fBEFFFFFF, 0fBE2AAAA8, %p18;
	fma.rn.f32 	%f56, %f54, %f48, %f55;
	fma.rn.f32 	%f57, %f56, %f50, %f49;
	and.b32  	%r83, %r94, 2;
	setp.eq.s32 	%p19, %r83, 0;
	mov.f32 	%f58, 0f00000000;
	sub.f32 	%f59, %f58, %f57;
	selp.f32 	%f60, %f57, %f59, %p19;
	cvta.to.global.u64 	%rd36, %rd42;
	mul.wide.s32 	%rd37, %r5, 8;
	add.s64 	%rd38, %rd36, %rd37;
	ld.global.v2.f32 	{%f61, %f62}, [%rd38];
	mul.f32 	%f63, %f62, %f60;
	fma.rn.f32 	%f64, %f11, %f61, %f63;
	add.f32 	%f78, %f78, %f64;
	mul.f32 	%f65, %f11, %f62;
	mul.f32 	%f66, %f61, %f60;
	sub.f32 	%f67, %f65, %f66;
	add.f32 	%f77, %f77, %f67;
$L__BB0_22:
	add.s32 	%r86, %r86, 1;
	setp.ne.s32 	%p20, %r86, %r36;
	@%p20 bra 	$L__BB0_4;
	add.f32 	%f80, %f80, %f78;
	add.f32 	%f79, %f79, %f77;
	add.s32 	%r85, %r85, 1;
	setp.ne.s32 	%p21, %r85, %r38;
	@%p21 bra 	$L__BB0_3;
$L__BB0_24:
	ld.param.u64 	%rd43, [_Z9dftKernelPK6float2PS_iiii_param_1];
	cvt.rn.f32.s32 	%f68, %r38;
	div.rn.f32 	%f69, %f80, %f68;
	div.rn.f32 	%f70, %f79, %f68;
	cvta.to.global.u64 	%rd39, %rd43;
	mul.wide.u32 	%rd40, %r1, 8;
	add.s64 	%rd41, %rd39, %rd40;
	st.global.v2.f32 	[%rd41], {%f69, %f70};
$L__BB0_25:
	ret;

}
	// .globl	_Z11mydftkernelPK6float2Pfiiii
.visible .entry _Z11mydftkernelPK6float2Pfiiii(
	.param .u64 .ptr .align 1 _Z11mydftkernelPK6float2Pfiiii_param_0,
	.param .u64 .ptr .align 1 _Z11mydftkernelPK6float2Pfiiii_param_1,
	.param .u32 _Z11mydftkernelPK6float2Pfiiii_param_2,
	.param .u32 _Z11mydftkernelPK6float2Pfiiii_param_3,
	.param .u32 _Z11mydftkernelPK6float2Pfiiii_param_4,
	.param .u32 _Z11mydftkernelPK6float2Pfiiii_param_5
)
{
	.local .align 4 .b8 	__local_depot1[28];
	.reg .b64 	%SP;
	.reg .b64 	%SPL;
	.reg .pred 	%p<22>;
	.reg .b32 	%r<96>;
	.reg .b32 	%f<68>;
	.reg .b64 	%rd<47>;
	.reg .b64 	%fd<11>;

	mov.u64 	%SPL, __local_depot1;
	ld.param.u64 	%rd14, [_Z11mydftkernelPK6float2Pfiiii_param_0];
	ld.param.u32 	%r34, [_Z11mydftkernelPK6float2Pfiiii_param_3];
	ld.param.u32 	%r36, [_Z11mydftkernelPK6float2Pfiiii_param_4];
	ld.param.u32 	%r35, [_Z11mydftkernelPK6float2Pfiiii_param_5];
	add.u64 	%rd1, %SPL, 0;
	add.u64 	%rd2, %SPL, 0;
	mov.u32 	%r37, %ctaid.x;
	mov.u32 	%r38, %ntid.x;
	mov.u32 	%r39, %tid.x;
	mad.lo.s32 	%r40, %r37, %r38, %r39;
	mul.lo.s32 	%r1, %r36, %r40;
	add.s32 	%r2, %r1, %r34;
	bar.sync 	0;
	setp.ge.s32 	%p1, %r40, %r35;
	setp.lt.s32 	%p2, %r34, 1;
	or.pred  	%p3, %p1, %p2;
	@%p3 bra 	$L__BB1_21;
	cvt.rn.f64.u32 	%fd1, %r34;
	cvta.to.global.u64 	%rd3, %rd14;
	mov.u64 	%rd28, __cudart_i2opi_f;
	mov.u32 	%r86, %r1;
$L__BB1_2:
	cvt.rn.f64.s32 	%fd3, %r86;
	mul.f64 	%fd2, %fd3, 0d401921FB54442EEA;
	mov.f32 	%f64, 0f00000000;
	mov.f32 	%f65, %f64;
	mov.u32 	%r87, %r1;
$L__BB1_3:
	cvt.rn.f64.s32 	%fd4, %r87;
	mul.f64 	%fd5, %fd2, %fd4;
	div.rn.f64 	%fd6, %fd5, %fd1;
	cvt.rn.f32.f64 	%f3, %fd6;
	mul.f32 	%f16, %f3, 0f3F22F983;
	cvt.rni.s32.f32 	%r95, %f16;
	cvt.rn.f32.s32 	%f17, %r95;
	fma.rn.f32 	%f18, %f17, 0fBFC90FDA, %f3;
	fma.rn.f32 	%f19, %f17, 0fB3A22168, %f18;
	fma.rn.f32 	%f67, %f17, 0fA7C234C5, %f19;
	abs.f32 	%f5, %f3;
	setp.ltu.f32 	%p4, %f5, 0f47CE4780;
	mov.u32 	%r91, %r95;
	mov.f32 	%f66, %f67;
	@%p4 bra 	$L__BB1_11;
	setp.neu.f32 	%p5, %f5, 0f7F800000;
	@%p5 bra 	$L__BB1_6;
	mov.f32 	%f22, 0f00000000;
	mul.rn.f32 	%f66, %f3, %f22;
	mov.b32 	%r91, 0;
	bra.uni 	$L__BB1_11;
$L__BB1_6:
	mov.b32 	%r6, %f3;
	shl.b32 	%r42, %r6, 8;
	or.b32  	%r7, %r42, -2147483648;
	mov.b64 	%rd45, 0;
	mov.b32 	%r88, 0;
	mov.u64 	%rd43, __cudart_i2opi_f;
	mov.u64 	%rd44, %rd2;
$L__BB1_7:
	.pragma "nounroll";
	ld.global.nc.u32 	%r43, [%rd43];
	mad.wide.u32 	%rd20, %r43, %r7, %rd45;
	shr.u64 	%rd45, %rd20, 32;
	st.local.u32 	[%rd44], %rd20;
	add.s32 	%r88, %r88, 1;
	add.s64 	%rd44, %rd44, 4;
	add.s64 	%rd43, %rd43, 4;
	setp.ne.s32 	%p6, %r88, 6;
	@%p6 bra 	$L__BB1_7;
	shr.u32 	%r44, %r6, 23;
	st.local.u32 	[%rd2+24], %rd45;
	and.b32  	%r10, %r44, 31;
	and.b32  	%r45, %r44, 224;
	add.s32 	%r46, %r45, -128;
	shr.u32 	%r47, %r46, 5;
	mul.wide.u32 	%rd21, %r47, 4;
	sub.s64 	%rd10, %rd2, %rd21;
	ld.local.u32 	%r89, [%rd10+24];
	ld.local.u32 	%r90, [%rd10+20];
	setp.eq.s32 	%p7, %r10, 0;
	@%p7 bra 	$L__BB1_10;
	shf.l.wrap.b32 	%r89, %r90, %r89, %r10;
	ld.local.u32 	%r48, [%rd10+16];
	shf.l.wrap.b32 	%r90, %r48, %r90, %r10;
$L__BB1_10:
	shr.u32 	%r49, %r89, 30;
	shf.l.wrap.b32 	%r50, %r90, %r89, 2;
	shl.b32 	%r51, %r90, 2;
	shr.u32 	%r52, %r50, 31;
	add.s32 	%r53, %r52, %r49;
	neg.s32 	%r54, %r53;
	setp.lt.s32 	%p8, %r6, 0;
	selp.b32 	%r91, %r54, %r53, %p8;
	xor.b32  	%r55, %r50, %r6;
	shr.s32 	%r56, %r50, 31;
	xor.b32  	%r57, %r56, %r50;
	xor.b32  	%r58, %r56, %r51;
	cvt.u64.u32 	%rd22, %r57;
	shl.b64 	%rd23, %rd22, 32;
	cvt.u64.u32 	%rd24, %r58;
	or.b64  	%rd25, %rd23, %rd24;
	cvt.rn.f64.s64 	%fd7, %rd25;
	mul.f64 	%fd8, %fd7, 0d3BF921FB54442D19;
	cvt.rn.f32.f64 	%f20, %fd8;
	neg.f32 	%f21, %f20;
	setp.lt.s32 	%p9, %r55, 0;
	selp.f32 	%f66, %f21, %f20, %p9;
$L__BB1_11:
	setp.ltu.f32 	%p10, %f5, 0f47CE4780;
	add.s32 	%r60, %r91, 1;
	mul.rn.f32 	%f23, %f66, %f66;
	and.b32  	%r61, %r91, 1;
	setp.eq.b32 	%p11, %r61, 1;
	selp.f32 	%f24, %f66, 0f3F800000, %p11;
	fma.rn.f32 	%f25, %f23, %f24, 0f00000000;
	fma.rn.f32 	%f26, %f23, 0f37CBAC00, 0fBAB607ED;
	selp.f32 	%f27, 0fB94D4153, %f26, %p11;
	selp.f32 	%f28, 0f3C0885E4, 0f3D2AAABB, %p11;
	fma.rn.f32 	%f29, %f27, %f23, %f28;
	selp.f32 	%f30, 0fBE2AAAA8, 0fBEFFFFFF, %p11;
	fma.rn.f32 	%f31, %f29, %f23, %f30;
	fma.rn.f32 	%f32, %f31, %f25, %f24;
	and.b32  	%r62, %r60, 2;
	setp.eq.s32 	%p12, %r62, 0;
	mov.f32 	%f33, 0f00000000;
	sub.f32 	%f34, %f33, %f32;
	selp.f32 	%f9, %f32, %f34, %p12;
	@%p10 bra 	$L__BB1_19;
	setp.neu.f32 	%p13, %f5, 0f7F800000;
	@%p13 bra 	$L__BB1_14;
	mov.f32 	%f37, 0f00000000;
	mul.rn.f32 	%f67, %f3, %f37;
	mov.b32 	%r95, 0;
	bra.uni 	$L__BB1_19;
$L__BB1_14:
	mov.b32 	%r19, %f3;
	shl.b32 	%r64, %r19, 8;
	or.b32  	%r20, %r64, -2147483648;
	mov.b64 	%rd46, 0;
	mov.b32 	%r92, 0;
$L__BB1_15:
	.pragma "nounroll";
	mul.wide.u32 	%rd27, %r92, 4;
	add.s64 	%rd29, %rd28, %rd27;
	ld.global.nc.u32 	%r65, [%rd29];
	mad.wide.u32 	%rd30, %r65, %r20, %rd46;
	shr.u64 	%rd46, %rd30, 32;
	add.s64 	%rd31, %rd1, %rd27;
	st.local.u32 	[%rd31], %rd30;
	add.s32 	%r92, %r92, 1;
	setp.ne.s32 	%p14, %r92, 6;
	@%p14 bra 	$L__BB1_15;
	shr.u32 	%r66, %r19, 23;
	st.local.u32 	[%rd1+24], %rd46;
	and.b32  	%r23, %r66, 31;
	and.b32  	%r67, %r66, 224;
	add.s32 	%r68, %r67, -128;
	shr.u32 	%r69, %r68, 5;
	mul.wide.u32 	%rd32, %r69, 4;
	sub.s64 	%rd13, %rd1, %rd32;
	ld.local.u32 	%r93, [%rd13+24];
	ld.local.u32 	%r94, [%rd13+20];
	setp.eq.s32 	%p15, %r23, 0;
	@%p15 bra 	$L__BB1_18;
	shf.l.wrap.b32 	%r93, %r94, %r93, %r23;
	ld.local.u32 	%r70, [%rd13+16];
	shf.l.wrap.b32 	%r94, %r70, %r94, %r23;
$L__BB1_18:
	shr.u32 	%r71, %r93, 30;
	shf.l.wrap.b32 	%r72, %r94, %r93, 2;
	shl.b32 	%r73, %r94, 2;
	shr.u32 	%r74, %r72, 31;
	add.s32 	%r75, %r74, %r71;
	neg.s32 	%r76, %r75;
	setp.lt.s32 	%p16, %r19, 0;
	selp.b32 	%r95, %r76, %r75, %p16;
	xor.b32  	%r77, %r72, %r19;
	shr.s32 	%r78, %r72, 31;
	xor.b32  	%r79, %r78, %r72;
	xor.b32  	%r80, %r78, %r73;
	cvt.u64.u32 	%rd33, %r79;
	shl.b64 	%rd34, %rd33, 32;
	cvt.u64.u32 	%rd35, %r80;
	or.b64  	%rd36, %rd34, %rd35;
	cvt.rn.f64.s64 	%fd9, %rd36;
	mul.f64 	%fd10, %fd9, 0d3BF921FB54442D19;
	cvt.rn.f32.f64 	%f35, %fd10;
	neg.f32 	%f36, %f35;
	setp.lt.s32 	%p17, %r77, 0;
	selp.f32 	%f67, %f36, %f35, %p17;
$L__BB1_19:
	mul.rn.f32 	%f38, %f67, %f67;
	and.b32  	%r82, %r95, 1;
	setp.eq.b32 	%p18, %r82, 1;
	selp.f32 	%f39, 0f3F800000, %f67, %p18;
	fma.rn.f32 	%f40, %f38, %f39, 0f00000000;
	fma.rn.f32 	%f41, %f38, 0f37CBAC00, 0fBAB607ED;
	selp.f32 	%f42, %f41, 0fB94D4153, %p18;
	selp.f32 	%f43, 0f3D2AAABB, 0f3C0885E4, %p18;
	fma.rn.f32 	%f44, %f42, %f38, %f43;
	selp.f32 	%f45, 0fBEFFFFFF, 0fBE2AAAA8, %p18;
	fma.rn.f32 	%f46, %f44, %f38, %f45;
	fma.rn.f32 	%f47, %f46, %f40, %f39;
	and.b32  	%r83, %r95, 2;
	setp.eq.s32 	%p19, %r83, 0;
	mov.f32 	%f48, 0f00000000;
	sub.f32 	%f49, %f48, %f47;
	selp.f32 	%f50, %f47, %f49, %p19;
	mul.wide.s32 	%rd37, %r87, 8;
	add.s64 	%rd38, %rd3, %rd37;
	ld.global.v2.f32 	{%f51, %f52}, [%rd38];
	mul.f32 	%f53, %f52, %f50;
	fma.rn.f32 	%f54, %f9, %f51, %f53;
	mul.f32 	%f55, %f9, %f52;
	mul.f32 	%f56, %f51, %f50;
	sub.f32 	%f57, %f55, %f56;
	add.f32 	%f64, %f64, %f54;
	add.f32 	%f65, %f65, %f57;
	add.s32 	%r87, %r87, 1;
	setp.lt.s32 	%p20, %r87, %r2;
	@%p20 bra 	$L__BB1_3;
	ld.param.u32 	%r85, [_Z11mydftkernelPK6float2Pfiiii_param_5];
	ld.param.u64 	%rd42, [_Z11mydftkernelPK6float2Pfiiii_param_1];
	mul.f32 	%f58, %f65, %f65;
	fma.rn.f32 	%f59, %f64, %f64, %f58;
	sqrt.rn.f32 	%f60, %f59;
	cvt.rn.f32.s32 	%f61, %r85;
	div.rn.f32 	%f62, %f60, %f61;
	sub.s32 	%r84, %r86, %r1;
	cvta.to.global.u64 	%rd39, %rd42;
	mul.wide.s32 	%rd40, %r84, 4;
	add.s64 	%rd41, %rd39, %rd40;
	atom.global.add.f32 	%f63, [%rd41], %f62;
	add.s32 	%r86, %r86, 1;
	setp.lt.s32 	%p21, %r86, %r2;
	@%p21 bra 	$L__BB1_2;
$L__BB1_21:
	ret;

}


// ===== COMPILED SASS (sm_100) =====

	.target	sm_100

	.elftype	@"ET_EXEC"


//--------------------- .note.nv.tkinfo           --------------------------
	.section	.note.nv.tkinfo,"",@"SHT_NOTE"
	.sectionflags	@"SHF_NOTE_NV_TKINFO"
	.tkinfo
        /*0018*/ 	.word	0x00000002
        /*0030*/ 	.string	""
        /*0030*/ 	.string	"ptxas"
        /*0030*/ 	.string	"Cuda compilation tools, release 13.0, V13.0.88"
        /*0030*/ 	.string	"Build cuda_13.0.r13.0/compiler.36424714_0"
        /*0030*/ 	.string	"-arch sm_100 -m 64 "



//--------------------- .note.nv.cuinfo           --------------------------
	.section	.note.nv.cuinfo,"",@"SHT_NOTE"
	.sectionflags	@"SHF_NOTE_NV_CUINFO"
        /*0018*/ 	.short	0x0002
        /*001a*/ 	.short	0x0064
        /*001c*/ 	.short	0x0082
	.zero		2


//--------------------- .nv.info                  --------------------------
	.section	.nv.info,"",@"SHT_CUDA_INFO"
	.align	4


	//----- nvinfo : EIATTR_REGCOUNT
	.align		4
        /*0000*/ 	.byte	0x04, 0x2f
        /*0002*/ 	.short	(.L_30 - .L_29)
	.align		4
.L_29:
        /*0004*/ 	.word	index@(_Z9dftKernelPK6float2PS_iiii)
        /*0008*/ 	.word	0x0000001f


	//----- nvinfo : EIATTR_FRAME_SIZE
	.align		4
.L_30:
        /*000c*/ 	.byte	0x04, 0x11
        /*000e*/ 	.short	(.L_32 - .L_31)
	.align		4
.L_31:
        /*0010*/ 	.word	index@($__internal_4_$__cuda_sm3x_div_rn_noftz_f32_slowpath)
        /*0014*/ 	.word	0x00000020


	//----- nvinfo : EIATTR_FRAME_SIZE
	.align		4
.L_32:
        /*0018*/ 	.byte	0x04, 0x11
        /*001a*/ 	.short	(.L_34 - .L_33)
	.align		4
.L_33:
        /*001c*/ 	.word	index@($__internal_3_$__cuda_sm20_div_rn_f64_full)
        /*0020*/ 	.word	0x00000020


	//----- nvinfo : EIATTR_FRAME_SIZE
	.align		4
.L_34:
        /*0024*/ 	.byte	0x04, 0x11
        /*0026*/ 	.short	(.L_36 - .L_35)
	.align		4
.L_35:
        /*0028*/ 	.word	index@(_Z9dftKernelPK6float2PS_iiii)
        /*002c*/ 	.word	0x00000020


	//----- nvinfo : EIATTR_REGCOUNT
	.align		4
.L_36:
        /*0030*/ 	.byte	0x04, 0x2f
        /*0032*/ 	.short	(.L_38 - .L_37)
	.align		4
.L_37:
        /*0034*/ 	.word	index@(_Z11mydftkernelPK6float2Pfiiii)
        /*0038*/ 	.word	0x0000001d


	//----- nvinfo : EIATTR_FRAME_SIZE
	.align		4
.L_38:
        /*003c*/ 	.byte	0x04, 0x11
        /*003e*/ 	.short	(.L_40 - .L_39)
	.align		4
.L_39:
        /*0040*/ 	.word	index@($__internal_2_$__cuda_sm3x_div_rn_noftz_f32_slowpath)
        /*0044*/ 	.word	0x00000020


	//----- nvinfo : EIATTR_FRAME_SIZE
	.align		4
.L_40:
        /*0048*/ 	.byte	0x04, 0x11
        /*004a*/ 	.short	(.L_42 - .L_41)
	.align		4
.L_41:
        /*004c*/ 	.word	index@($__internal_1_$__cuda_sm20_sqrt_rn_f32_slowpath)
        /*0050*/ 	.word	0x00000020


	//----- nvinfo : EIATTR_FRAME_SIZE
	.align		4
.L_42:
        /*0054*/ 	.byte	0x04, 0x11
        /*0056*/ 	.short	(.L_44 - .L_43)
	.align		4
.L_43:
        /*0058*/ 	.word	index@($__internal_0_$__cuda_sm20_div_rn_f64_full)
        /*005c*/ 	.word	0x00000020


	//----- nvinfo : EIATTR_FRAME_SIZE
	.align		4
.L_44:
        /*0060*/ 	.byte	0x04, 0x11
        /*0062*/ 	.short	(.L_46 - .L_45)
	.align		4
.L_45:
        /*0064*/ 	.word	index@(_Z11mydftkernelPK6float2Pfiiii)
        /*0068*/ 	.word	0x00000020


	//----- nvinfo : EIATTR_MIN_STACK_SIZE
	.align		4
.L_46:
        /*006c*/ 	.byte	0x04, 0x12
        /*006e*/ 	.short	(.L_48 - .L_47)
	.align		4
.L_47:
        /*0070*/ 	.word	index@(_Z11mydftkernelPK6float2Pfiiii)
        /*0074*/ 	.word	0x00000020


	//----- nvinfo : EIATTR_MIN_STACK_SIZE
	.align		4
.L_48:
        /*0078*/ 	.byte	0x04, 0x12
        /*007a*/ 	.short	(.L_50 - .L_49)
	.align		4
.L_49:
        /*007c*/ 	.word	index@(_Z9dftKernelPK6float2PS_iiii)
        /*0080*/ 	.word	0x00000020
.L_50:


//--------------------- .nv.compat                --------------------------
	.section	.nv.compat,"",@"SHT_CUDA_COMPAT_INFO"
	.align	4
        /*0000*/ 	.byte	0x02, 0x09, 0x00, 0x00, 0x02, 0x02, 0x01, 0x00, 0x02, 0x05, 0x05, 0x00, 0x03, 0x07, 0x01, 0x01
        /*0010*/ 	.byte	0x02, 0x03, 0x00, 0x00, 0x02, 0x06, 0x01, 0x00, 0x04, 0x0b, 0x08, 0x00, 0x01, 0x00, 0x00, 0x00
        /*0020*/ 	.byte	0x00, 0x00, 0x00, 0x00


//--------------------- .nv.info._Z11mydftkernelPK6float2Pfiiii --------------------------
	.section	.nv.info._Z11mydftkernelPK6float2Pfiiii,"",@"SHT_CUDA_INFO"
	.sectionflags	@""
	.align	4


	//----- nvinfo : EIATTR_CUDA_API_VERSION
	.align		4
        /*0000*/ 	.byte	0x04, 0x37
        /*0002*/ 	.short	(.L_52 - .L_51)
.L_51:
        /*0004*/ 	.word	0x00000082


	//----- nvinfo : EIATTR_KPARAM_INFO
	.align		4
.L_52:
        /*0008*/ 	.byte	0x04, 0x17
        /*000a*/ 	.short	(.L_54 - .L_53)
.L_53:
        /*000c*/ 	.word	0x00000000
        /*0010*/ 	.short	0x0005
        /*0012*/ 	.short	0x001c
        /*0014*/ 	.byte	0x00, 0xf0, 0x11, 0x00


	//----- nvinfo : EIATTR_KPARAM_INFO
	.align		4
.L_54:
        /*0018*/ 	.byte	0x04, 0x17
        /*001a*/ 	.short	(.L_56 - .L_55)
.L_55:
        /*001c*/ 	.word	0x00000000
        /*0020*/ 	.short	0x0004
        /*0022*/ 	.short	0x0018
        /*0024*/ 	.byte	0x00, 0xf0, 0x11, 0x00


	//----- nvinfo : EIATTR_KPARAM_INFO
	.align		4
.L_56:
        /*0028*/ 	.byte	0x04, 0x17
        /*002a*/ 	.short	(.L_58 - .L_57)
.L_57:
        /*002c*/ 	.word	0x00000000
        /*0030*/ 	.short	0x0003
        /*0032*/ 	.short	0x0014
        /*0034*/ 	.byte	0x00, 0xf0, 0x11, 0x00


	//----- nvinfo : EIATTR_KPARAM_INFO
	.align		4
.L_58:
        /*0038*/ 	.byte	0x04, 0x17
        /*003a*/ 	.short	(.L_60 - .L_59)
.L_59:
        /*003c*/ 	.word	0x00000000
        /*0040*/ 	.short	0x0002
        /*0042*/ 	.short	0x0010
        /*0044*/ 	.byte	0x00, 0xf0, 0x11, 0x00


	//----- nvinfo : EIATTR_KPARAM_INFO
	.align		4
.L_60:
        /*0048*/ 	.byte	0x04, 0x17
        /*004a*/ 	.short	(.L_62 - .L_61)
.L_61:
        /*004c*/ 	.word	0x00000000
        /*0050*/ 	.short	0x0001
        /*0052*/ 	.short	0x0008
        /*0054*/ 	.byte	0x00, 0xf5, 0x21, 0x00


	//----- nvinfo : EIATTR_KPARAM_INFO
	.align		4
.L_62:
        /*0058*/ 	.byte	0x04, 0x17
        /*005a*/ 	.short	(.L_64 - .L_63)
.L_63:
        /*005c*/ 	.word	0x00000000
        /*0060*/ 	.short	0x0000
        /*0062*/ 	.short	0x0000
        /*0064*/ 	.byte	0x00, 0xf5, 0x21, 0x00


	//----- nvinfo : EIATTR_SPARSE_MMA_MASK
	.align		4
.L_64:
        /*0068*/ 	.byte	0x03, 0x50
        /*006a*/ 	.short	0x0000


	//----- nvinfo : EIATTR_MAXREG_COUNT
	.align		4
        /*006c*/ 	.byte	0x03, 0x1b
        /*006e*/ 	.short	0x00ff


	//----- nvinfo : EIATTR_NUM_BARRIERS
	.align		4
        /*0070*/ 	.byte	0x02, 0x4c
        /*0072*/ 	.byte	0x01
	.zero		1


	//----- nvinfo : EIATTR_MERCURY_ISA_VERSION
	.align		4
        /*0074*/ 	.byte	0x03, 0x5f
        /*0076*/ 	.short	0x0101


	//----- nvinfo : EIATTR_VRC_CTA_INIT_COUNT
	.align		4
        /*0078*/ 	.byte	0x02, 0x4a
	.zero		1
	.zero		1


	//----- nvinfo : EIATTR_EXIT_INSTR_OFFSETS
	.align		4
        /*007c*/ 	.byte	0x04, 0x1c
        /*007e*/ 	.short	(.L_66 - .L_65)


	//   ....[0]....
.L_65:
        /*0080*/ 	.word	0x000000d0


	//   ....[1]....
        /*0084*/ 	.word	0x00000fe0


	//----- nvinfo : EIATTR_CRS_STACK_SIZE
	.align		4
.L_66:
        /*0088*/ 	.byte	0x04, 0x1e
        /*008a*/ 	.short	(.L_68 - .L_67)
.L_67:
        /*008c*/ 	.word	0x00000000


	//----- nvinfo : EIATTR_CBANK_PARAM_SIZE
	.align		4
.L_68:
        /*0090*/ 	.byte	0x03, 0x19
        /*0092*/ 	.short	0x0020


	//----- nvinfo : EIATTR_PARAM_CBANK
	.align		4
        /*0094*/ 	.byte	0x04, 0x0a
        /*0096*/ 	.short	(.L_70 - .L_69)
	.align		4
.L_69:
        /*0098*/ 	.word	index@(.nv.constant0._Z11mydftkernelPK6float2Pfiiii)
        /*009c*/ 	.short	0x0380
        /*009e*/ 	.short	0x0020


	//----- nvinfo : EIATTR_SW_WAR
	.align		4
.L_70:
        /*00a0*/ 	.byte	0x04, 0x36
        /*00a2*/ 	.short	(.L_72 - .L_71)
.L_71:
        /*00a4*/ 	.word	0x00000008
.L_72:


//--------------------- .nv.info._Z9dftKernelPK6float2PS_iiii --------------------------
	.section	.nv.info._Z9dftKernelPK6float2PS_iiii,"",@"SHT_CUDA_INFO"
	.sectionflags	@""
	.align	4


	//----- nvinfo : EIATTR_CUDA_API_VERSION
	.align		4
        /*0000*/ 	.byte	0x04, 0x37
        /*0002*/ 	.short	(.L_74 - .L_73)
.L_73:
        /*0004*/ 	.word	0x00000082


	//----- nvinfo : EIATTR_KPARAM_INFO
	.align		4
.L_74:
        /*0008*/ 	.byte	0x04, 0x17
        /*000a*/ 	.short	(.L_76 - .L_75)
.L_75:
        /*000c*/ 	.word	0x00000000
        /*0010*/ 	.short	0x0005
        /*0012*/ 	.short	0x001c
        /*0014*/ 	.byte	0x00, 0xf0, 0x11, 0x00


	//----- nvinfo : EIATTR_KPARAM_INFO
	.align		4
.L_76:
        /*0018*/ 	.byte	0x04, 0x17
        /*001a*/ 	.short	(.L_78 - .L_77)
.L_77:
        /*001c*/ 	.word	0x00000000
        /*0020*/ 	.short	0x0004
        /*0022*/ 	.short	0x0018
        /*0024*/ 	.byte	0x00, 0xf0, 0x11, 0x00


	//----- nvinfo : EIATTR_KPARAM_INFO
	.align		4
.L_78:
        /*0028*/ 	.byte	0x04, 0x17
        /*002a*/ 	.short	(.L_80 - .L_79)
.L_79:
        /*002c*/ 	.word	0x00000000
        /*0030*/ 	.short	0x0003
        /*0032*/ 	.short	0x0014
        /*0034*/ 	.byte	0x00, 0xf0, 0x11, 0x00


	//----- nvinfo : EIATTR_KPARAM_INFO
	.align		4
.L_80:
        /*0038*/ 	.byte	0x04, 0x17
        /*003a*/ 	.short	(.L_82 - .L_81)
.L_81:
        /*003c*/ 	.word	0x00000000
        /*0040*/ 	.short	0x0002
        /*0042*/ 	.short	0x0010
        /*0044*/ 	.byte	0x00, 0xf0, 0x11, 0x00


	//----- nvinfo : EIATTR_KPARAM_INFO
	.align		4
.L_82:
        /*0048*/ 	.byte	0x04, 0x17
        /*004a*/ 	.short	(.L_84 - .L_83)
.L_83:
        /*004c*/ 	.word	0x00000000
        /*0050*/ 	.short	0x0001
        /*0052*/ 	.short	0x0008
        /*0054*/ 	.byte	0x00, 0xf5, 0x21, 0x00


	//----- nvinfo : EIATTR_KPARAM_INFO
	.align		4
.L_84:
        /*0058*/ 	.byte	0x04, 0x17
        /*005a*/ 	.short	(.L_86 - .L_85)
.L_85:
        /*005c*/ 	.word	0x00000000
        /*0060*/ 	.short	0x0000
        /*0062*/ 	.short	0x0000
        /*0064*/ 	.byte	0x00, 0xf5, 0x21, 0x00


	//----- nvinfo : EIATTR_SPARSE_MMA_MASK
	.align		4
.L_86:
        /*0068*/ 	.byte	0x03, 0x50
        /*006a*/ 	.short	0x0000


	//----- nvinfo : EIATTR_MAXREG_COUNT
	.align		4
        /*006c*/ 	.byte	0x03, 0x1b
        /*006e*/ 	.short	0x00ff


	//----- nvinfo : EIATTR_MERCURY_ISA_VERSION
	.align		4
        /*0070*/ 	.byte	0x03, 0x5f
        /*0072*/ 	.short	0x0101


	//----- nvinfo : EIATTR_VRC_CTA_INIT_COUNT
	.align		4
        /*0074*/ 	.byte	0x02, 0x4a
	.zero		1
	.zero		1


	//----- nvinfo : EIATTR_EXIT_INSTR_OFFSETS
	.align		4
        /*0078*/ 	.byte	0x04, 0x1c
        /*007a*/ 	.short	(.L_88 - .L_87)


	//   ....[0]....
.L_87:
        /*007c*/ 	.word	0x00000050


	//   ....[1]....
        /*0080*/ 	.word	0x00001040


	//----- nvinfo : EIATTR_CRS_STACK_SIZE
	.align		4
.L_88:
        /*0084*/ 	.byte	0x04, 0x1e
        /*0086*/ 	.short	(.L_90 - .L_89)
.L_89:
        /*0088*/ 	.word	0x00000000


	//----- nvinfo : EIATTR_CBANK_PARAM_SIZE
	.align		4
.L_90:
        /*008c*/ 	.byte	0x03, 0x19
        /*008e*/ 	.short	0x0020


	//----- nvinfo : EIATTR_PARAM_CBANK
	.align		4
        /*0090*/ 	.byte	0x04, 0x0a
        /*0092*/ 	.short	(.L_92 - .L_91)
	.align		4
.L_91:
        /*0094*/ 	.word	index@(.nv.constant0._Z9dftKernelPK6float2PS_iiii)
        /*0098*/ 	.short	0x0380
        /*009a*/ 	.short	0x0020


	//----- nvinfo : EIATTR_SW_WAR
	.align		4
.L_92:
        /*009c*/ 	.byte	0x04, 0x36
        /*009e*/ 	.short	(.L_94 - .L_93)
.L_93:
        /*00a0*/ 	.word	0x00000008
.L_94:


//--------------------- .nv.callgraph             --------------------------
	.section	.nv.callgraph,"",@"SHT_CUDA_CALLGRAPH"
	.align	4
	.sectionentsize	8
	.align		4
        /*0000*/ 	.word	0x00000000
	.align		4
        /*0004*/ 	.word	0xffffffff
	.align		4
        /*0008*/ 	.word	0x00000000
	.align		4
        /*000c*/ 	.word	0xfffffffe
	.align		4
        /*0010*/ 	.word	0x00000000
	.align		4
        /*0014*/ 	.word	0xfffffffd
	.align		4
        /*0018*/ 	.word	0x00000000
	.align		4
        /*001c*/ 	.word	0xfffffffc


//--------------------- .nv.constant4             --------------------------
	.section	.nv.constant4,"a",@progbits
	.align	8
	.align		8
.nv.constant4:
        /*0000*/ 	.dword	_ZN34_INTERNAL_28e00b31_4_k_cu_a7998e654cuda3std3__45__cpo5beginE
	.align		8
        /*0008*/ 	.dword	_ZN34_INTERNAL_28e00b31_4_k_cu_a7998e654cuda3std3__45__cpo3endE
	.align		8
        /*0010*/ 	.dword	_ZN34_INTERNAL_28e00b31_4_k_cu_a7998e654cuda3std3__45__cpo6cbeginE
	.align		8
        /*0018*/ 	.dword	_ZN34_INTERNAL_28e00b31_4_k_cu_a7998e654cuda3std3__45__cpo4cendE
	.align		8
        /*0020*/ 	.dword	_ZN34_INTERNAL_28e00b31_4_k_cu_a7998e654cuda3std3__45__cpo6rbeginE
	.align		8
        /*0028*/ 	.dword	_ZN34_INTERNAL_28e00b31_4_k_cu_a7998e654cuda3std3__45__cpo4rendE
	.align		8
        /*0030*/ 	.dword	_ZN34_INTERNAL_28e00b31_4_k_cu_a7998e654cuda3std3__45__cpo7crbeginE
	.align		8
        /*0038*/ 	.dword	_ZN34_INTERNAL_28e00b31_4_k_cu_a7998e654cuda3std3__45__cpo5crendE
	.align		8
        /*0040*/ 	.dword	_ZN34_INTERNAL_28e00b31_4_k_cu_a7998e654cuda3std3__436_GLOBAL__N__28e00b31_4_k_cu_a7998e656ignoreE
	.align		8
        /*0048*/ 	.dword	_ZN34_INTERNAL_28e00b31_4_k_cu_a7998e654cuda3std3__419piecewise_constructE
	.align		8
        /*0050*/ 	.dword	_ZN34_INTERNAL_28e00b31_4_k_cu_a7998e654cuda3std3__48in_placeE
	.align		8
        /*0058*/ 	.dword	_ZN34_INTERNAL_28e00b31_4_k_cu_a7998e654cuda3std3__420unreachable_sentinelE
	.align		8
        /*0060*/ 	.dword	_ZN34_INTERNAL_28e00b31_4_k_cu_a7998e654cuda3std6ranges3__45__cpo4swapE
	.align		8
        /*0068*/ 	.dword	_ZN34_INTERNAL_28e00b31_4_k_cu_a7998e654cuda3std6ranges3__45__cpo9iter_moveE
	.align		8
        /*0070*/ 	.dword	_ZN34_INTERNAL_28e00b31_4_k_cu_a7998e654cuda3std6ranges3__45__cpo5beginE
	.align		8
        /*0078*/ 	.dword	_ZN34_INTERNAL_28e00b31_4_k_cu_a7998e654cuda3std6ranges3__45__cpo3endE
	.align		8
        /*0080*/ 	.dword	_ZN34_INTERNAL_28e00b31_4_k_cu_a7998e654cuda3std6ranges3__45__cpo6cbeginE
	.align		8
        /*0088*/ 	.dword	_ZN34_INTERNAL_28e00b31_4_k_cu_a7998e654cuda3std6ranges3__45__cpo4cendE
	.align		8
        /*0090*/ 	.dword	_ZN34_INTERNAL_28e00b31_4_k_cu_a7998e654cuda3std6ranges3__45__cpo7advanceE
	.align		8
        /*0098*/ 	.dword	_ZN34_INTERNAL_28e00b31_4_k_cu_a7998e654cuda3std6ranges3__45__cpo9iter_swapE
	.align		8
        /*00a0*/ 	.dword	_ZN34_INTERNAL_28e00b31_4_k_cu_a7998e654cuda3std6ranges3__45__cpo4nextE
	.align		8
        /*00a8*/ 	.dword	_ZN34_INTERNAL_28e00b31_4_k_cu_a7998e654cuda3std6ranges3__45__cpo4prevE
	.align		8
        /*00b0*/ 	.dword	_ZN34_INTERNAL_28e00b31_4_k_cu_a7998e654cuda3std6ranges3__45__cpo4dataE
	.align		8
        /*00b8*/ 	.dword	_ZN34_INTERNAL_28e00b31_4_k_cu_a7998e654cuda3std6ranges3__45__cpo5cdataE
	.align		8
        /*00c0*/ 	.dword	_ZN34_INTERNAL_28e00b31_4_k_cu_a7998e654cuda3std6ranges3__45__cpo4sizeE
	.align		8
        /*00c8*/ 	.dword	_ZN34_INTERNAL_28e00b31_4_k_cu_a7998e654cuda3std6ranges3__45__cpo5ssizeE
	.align		8
        /*00d0*/ 	.dword	_ZN34_INTERNAL_28e00b31_4_k_cu_a7998e654cuda3std6ranges3__45__cpo8distanceE
	.align		8
        /*00d8*/ 	.dword	_ZN34_INTERNAL_28e00b31_4_k_cu_a7998e656thrust24THRUST_300001_SM_1000_NS6system6detail10sequential3seqE
	.align		8
        /*00e0*/ 	.dword	__cudart_i2opi_f


//--------------------- .text._Z11mydftkernelPK6float2Pfiiii --------------------------
	.section	.text._Z11mydftkernelPK6float2Pfiiii,"ax",@progbits
	.align	128
        .global         _Z11mydftkernelPK6float2Pfiiii
        .type           _Z11mydftkernelPK6float2Pfiiii,@function
        .size           _Z11mydftkernelPK6float2Pfiiii,(.L_x_71 - _Z11mydftkernelPK6float2Pfiiii)
        .other          _Z11mydftkernelPK6float2Pfiiii,@"STO_CUDA_ENTRY STV_DEFAULT"
_Z11mydftkernelPK6float2Pfiiii:
.text._Z11mydftkernelPK6float2Pfiiii:
[----:B------:R-:W0:Y:S01]  /*0000*/  LDC R1, c[0x0][0x37c] ;  /* 0x0000df00ff017b82 */ /* 0x000e220000000800 */
[----:B------:R-:W1:Y:S07]  /*0010*/  S2R R3, SR_TID.X ;  /* 0x0000000000037919 */ /* 0x000e6e0000002100 */
[----:B------:R-:W1:Y:S01]  /*0020*/  S2UR UR4, SR_CTAID.X ;  /* 0x00000000000479c3 */ /* 0x000e620000002500 */
[----:B------:R-:W2:Y:S01]  /*0030*/  LDCU UR6, c[0x0][0x39c] ;  /* 0x00007380ff0677ac */ /* 0x000ea20008000800 */
[----:B0-----:R-:W-:Y:S01]  /*0040*/  VIADD R1, R1, 0xffffffe0 ;  /* 0xffffffe001017836 */ /* 0x001fe20000000000 */
[----:B------:R-:W0:Y:S05]  /*0050*/  LDCU UR5, c[0x0][0x398] ;  /* 0x00007300ff0577ac */ /* 0x000e2a0008000800 */
[----:B------:R-:W1:Y:S08]  /*0060*/  LDC R2, c[0x0][0x360] ;  /* 0x0000d800ff027b82 */ /* 0x000e700000000800 */
[----:B------:R-:W3:Y:S01]  /*0070*/  LDC R5, c[0x0][0x394] ;  /* 0x0000e500ff057b82 */ /* 0x000ee20000000800 */
[----:B-1----:R-:W-:-:S07]  /*0080*/  IMAD R2, R2, UR4, R3 ;  /* 0x0000000402027c24 */ /* 0x002fce000f8e0203 */
[----:B------:R-:W-:Y:S01]  /*0090*/  BAR.SYNC.DEFER_BLOCKING 0x0 ;  /* 0x0000000000007b1d */ /* 0x000fe20000010000 */
[----:B---3--:R-:W-:-:S04]  /*00a0*/  ISETP.GE.AND P0, PT, R5, 0x1, PT ;  /* 0x000000010500780c */ /* 0x008fc80003f06270 */
[C---:B--2---:R-:W-:Y:S01]  /*00b0*/  ISETP.GE.OR P0, PT, R2.reuse, UR6, !P0 ;  /* 0x0000000602007c0c */ /* 0x044fe2000c706670 */
[----:B0-----:R-:W-:-:S12]  /*00c0*/  IMAD R2, R2, UR5, RZ ;  /* 0x0000000502027c24 */ /* 0x001fd8000f8e02ff */
[----:B------:R-:W-:Y:S05]  /*00d0*/  @P0 EXIT ;  /* 0x000000000000094d */ /* 0x000fea0003800000 */
[----:B------:R0:W1:Y:S01]  /*00e0*/  I2F.F64.U32 R22, R5 ;  /* 0x0000000500167312 */ /* 0x0000620000201800 */
[----:B------:R-:W-:Y:S01]  /*00f0*/  IMAD.IADD R3, R2, 0x1, R5 ;  /* 0x0000000102037824 */ /* 0x000fe200078e0205 */
[----:B------:R-:W2:Y:S01]  /*0100*/  LDCU.64 UR6, c[0x0][0x358] ;  /* 0x00006b00ff0677ac */ /* 0x000ea20008000a00 */
[----:B------:R-:W-:-:S07]  /*0110*/  IMAD.MOV.U32 R4, RZ, RZ, R2 ;  /* 0x000000ffff047224 */ /* 0x000fce00078e0002 */
.L_x_15:
[----:B---3--:R-:W3:Y:S01]  /*0120*/  I2F.F64 R12, R4 ;  /* 0x00000004000c7312 */ /* 0x008ee20000201c00 */
[----:B------:R-:W-:Y:S05]  /*0130*/  YIELD ;  /* 0x0000000000007946 */ /* 0x000fea0003800000 */
[----:B------:R-:W-:Y:S01]  /*0140*/  UMOV UR4, 0x54442eea ;  /* 0x54442eea00047882 */ /* 0x000fe20000000000 */
[----:B------:R-:W-:Y:S01]  /*0150*/  UMOV UR5, 0x401921fb ;  /* 0x401921fb00057882 */ /* 0x000fe20000000000 */
[----:B------:R-:W-:Y:S01]  /*0160*/  BSSY.RECONVERGENT B0, `(.L_x_0) ;  /* 0x00000c2000007945 */ /* 0x000fe20003800200 */
[----:B0-----:R-:W-:Y:S02]  /*0170*/  IMAD.MOV.U32 R5, RZ, RZ, RZ ;  /* 0x000000ffff057224 */ /* 0x001fe400078e00ff */
[----:B------:R-:W-:-:S02]  /*0180*/  IMAD.MOV.U32 R6, RZ, RZ, RZ ;  /* 0x000000ffff067224 */ /* 0x000fc400078e00ff */
[----:B------:R-:W-:Y:S01]  /*0190*/  IMAD.MOV.U32 R24, RZ, RZ, R2 ;  /* 0x000000ffff187224 */ /* 0x000fe200078e0002 */
[----:B---3--:R-:W-:-:S11]  /*01a0*/  DMUL R12, R12, UR4 ;  /* 0x000000040c0c7c28 */ /* 0x008fd60008000000 */
.L_x_9:
[----:B-1----:R-:W0:Y:S01]  /*01b0*/  MUFU.RCP64H R9, R23 ;  /* 0x0000001700097308 */ /* 0x002e220000001800 */
[----:B------:R-:W-:Y:S01]  /*01c0*/  IMAD.MOV.U32 R8, RZ, RZ, 0x1 ;  /* 0x00000001ff087424 */ /* 0x000fe200078e00ff */
[----:B------:R-:W-:Y:S05]  /*01d0*/  BSSY.RECONVERGENT B1, `(.L_x_1) ;  /* 0x0000013000017945 */ /* 0x000fea0003800200 */
[----:B0-----:R-:W-:-:S08]  /*01e0*/  DFMA R10, -R22, R8, 1 ;  /* 0x3ff00000160a742b */ /* 0x001fd00000000108 */
[----:B------:R-:W-:Y:S02]  /*01f0*/  DFMA R14, R10, R10, R10 ;  /* 0x0000000a0a0e722b */ /* 0x000fe4000000000a */
[----:B------:R-:W0:Y:S06]  /*0200*/  I2F.F64 R10, R24 ;  /* 0x00000018000a7312 */ /* 0x000e2c0000201c00 */
[----:B------:R-:W-:-:S08]  /*0210*/  DFMA R14, R8, R14, R8 ;  /* 0x0000000e080e722b */ /* 0x000fd00000000008 */
[----:B------:R-:W-:Y:S02]  /*0220*/  DFMA R8, -R22, R14, 1 ;  /* 0x3ff000001608742b */ /* 0x000fe4000000010e */
[----:B0-----:R-:W-:-:S06]  /*0230*/  DMUL R10, R12, R10 ;  /* 0x0000000a0c0a7228 */ /* 0x001fcc0000000000 */
[----:B------:R-:W-:-:S04]  /*0240*/  DFMA R8, R14, R8, R14 ;  /* 0x000000080e08722b */ /* 0x000fc8000000000e */
[----:B------:R-:W-:-:S04]  /*0250*/  FSETP.GEU.AND P1, PT, |R11|, 6.5827683646048100446e-37, PT ;  /* 0x036000000b00780b */ /* 0x000fc80003f2e200 */
[----:B------:R-:W-:-:S08]  /*0260*/  DMUL R14, R10, R8 ;  /* 0x000000080a0e7228 */ /* 0x000fd00000000000 */
[----:B------:R-:W-:-:S08]  /*0270*/  DFMA R16, -R22, R14, R10 ;  /* 0x0000000e1610722b */ /* 0x000fd0000000010a */
[----:B------:R-:W-:-:S10]  /*0280*/  DFMA R8, R8, R16, R14 ;  /* 0x000000100808722b */ /* 0x000fd4000000000e */
[----:B------:R-:W-:-:S05]  /*0290*/  FFMA R0, RZ, R23, R9 ;  /* 0x00000017ff007223 */ /* 0x000fca0000000009 */
[----:B------:R-:W-:-:S13]  /*02a0*/  FSETP.GT.AND P0, PT, |R0|, 1.469367938527859385e-39, PT ;  /* 0x001000000000780b */ /* 0x000fda0003f04200 */
[----:B------:R-:W-:Y:S05]  /*02b0*/  @P0 BRA P1, `(.L_x_2) ;  /* 0x0000000000100947 */ /* 0x000fea0000800000 */
[----:B------:R-:W-:-:S07]  /*02c0*/  MOV R0, 0x2e0 ;  /* 0x000002e000007802 */ /* 0x000fce0000000f00 */
[----:B--2---:R-:W-:Y:S05]  /*02d0*/  CALL.REL.NOINC `($__internal_0_$__cuda_sm20_div_rn_f64_full) ;  /* 0x0000000c00447944 */ /* 0x004fea0003c00000 */
[----:B------:R-:W-:Y:S02]  /*02e0*/  IMAD.MOV.U32 R8, RZ, RZ, R16 ;  /* 0x000000ffff087224 */ /* 0x000fe400078e0010 */
[----:B------:R-:W-:-:S07]  /*02f0*/  IMAD.MOV.U32 R9, RZ, RZ, R17 ;  /* 0x000000ffff097224 */ /* 0x000fce00078e0011 */
.L_x_2:
[----:B--2---:R-:W-:Y:S05]  /*0300*/  BSYNC.RECONVERGENT B1 ;  /* 0x0000000000017941 */ /* 0x004fea0003800200 */
.L_x_1:
[----:B------:R-:W0:Y:S01]  /*0310*/  F2F.F32.F64 R10, R8 ;  /* 0x00000008000a7310 */ /* 0x000e220000301000 */
[----:B------:R-:W-:Y:S01]  /*0320*/  BSSY.RECONVERGENT B1, `(.L_x_3) ;  /* 0x0000042000017945 */ /* 0x000fe20003800200 */
[C---:B0-----:R-:W-:Y:S01]  /*0330*/  FMUL R0, R10.reuse, 0.63661974668502807617 ;  /* 0x3f22f9830a007820 */ /* 0x041fe20000400000 */
[----:B------:R-:W-:-:S05]  /*0340*/  FSETP.GE.AND P0, PT, |R10|, 105615, PT ;  /* 0x47ce47800a00780b */ /* 0x000fca0003f06200 */
[----:B------:R-:W0:Y:S02]  /*0350*/  F2I.NTZ R0, R0 ;  /* 0x0000000000007305 */ /* 0x000e240000203100 */
[----:B0-----:R-:W-:Y:S01]  /*0360*/  I2FP.F32.S32 R7, R0 ;  /* 0x0000000000077245 */ /* 0x001fe20000201400 */
[----:B------:R-:W-:-:S04]  /*0370*/  IMAD.MOV.U32 R17, RZ, RZ, R0 ;  /* 0x000000ffff117224 */ /* 0x000fc800078e0000 */
[----:B------:R-:W-:-:S04]  /*0380*/  FFMA R14, R7, -1.5707962512969970703, R10 ;  /* 0xbfc90fda070e7823 */ /* 0x000fc8000000000a */
[----:B------:R-:W-:-:S04]  /*0390*/  FFMA R14, R7, -7.5497894158615963534e-08, R14 ;  /* 0xb3a22168070e7823 */ /* 0x000fc8000000000e */
[----:B------:R-:W-:-:S04]  /*03a0*/  FFMA R16, R7, -5.3903029534742383927e-15, R14 ;  /* 0xa7c234c507107823 */ /* 0x000fc8000000000e */
[----:B------:R-:W-:Y:S01]  /*03b0*/  IMAD.MOV.U32 R7, RZ, RZ, R16 ;  /* 0x000000ffff077224 */ /* 0x000fe200078e0010 */
[----:B------:R-:W-:Y:S06]  /*03c0*/  @!P0 BRA `(.L_x_4) ;  /* 0x0000000000dc8947 */ /* 0x000fec0003800000 */
[----:B------:R-:W-:-:S13]  /*03d0*/  FSETP.NEU.AND P0, PT, |R10|, +INF , PT ;  /* 0x7f8000000a00780b */ /* 0x000fda0003f0d200 */
[----:B------:R-:W-:Y:S01]  /*03e0*/  @!P0 FMUL R7, RZ, R10 ;  /* 0x0000000aff078220 */ /* 0x000fe20000400000 */
[----:B------:R-:W-:Y:S01]  /*03f0*/  @!P0 IMAD.MOV.U32 R0, RZ, RZ, RZ ;  /* 0x000000ffff008224 */ /* 0x000fe200078e00ff */
[----:B------:R-:W-:Y:S06]  /*0400*/  @!P0 BRA `(.L_x_4) ;  /* 0x0000000000cc8947 */ /* 0x000fec0003800000 */
[----:B------:R-:W-:Y:S01]  /*0410*/  IMAD.SHL.U32 R7, R10, 0x100, RZ ;  /* 0x000001000a077824 */ /* 0x000fe200078e00ff */
[----:B------:R-:W0:Y:S01]  /*0420*/  LDCU.64 UR8, c[0x4][0xe0] ;  /* 0x01001c00ff0877ac */ /* 0x000e220008000a00 */
[----:B------:R-:W-:Y:S02]  /*0430*/  IMAD.MOV.U32 R18, RZ, RZ, RZ ;  /* 0x000000ffff127224 */ /* 0x000fe400078e00ff */
[----:B------:R-:W-:Y:S01]  /*0440*/  IMAD.MOV.U32 R0, RZ, RZ, R1 ;  /* 0x000000ffff007224 */ /* 0x000fe200078e0001 */
[----:B------:R-:W-:Y:S01]  /*0450*/  LOP3.LUT R11, R7, 0x80000000, RZ, 0xfc, !PT ;  /* 0x80000000070b7812 */ /* 0x000fe200078efcff */
[----:B------:R-:W-:Y:S01]  /*0460*/  UMOV UR5, URZ ;  /* 0x000000ff00057c82 */ /* 0x000fe20008000000 */
[----:B------:R-:W-:-:S05]  /*0470*/  UMOV UR4, URZ ;  /* 0x000000ff00047c82 */ /* 0x000fca0008000000 */
.L_x_5:
[----:B0-----:R-:W-:Y:S02]  /*0480*/  IMAD.U32 R14, RZ, RZ, UR8 ;  /* 0x00000008ff0e7e24 */ /* 0x001fe4000f8e00ff */
[----:B------:R-:W-:-:S05]  /*0490*/  IMAD.U32 R15, RZ, RZ, UR9 ;  /* 0x00000009ff0f7e24 */ /* 0x000fca000f8e00ff */
[----:B------:R-:W2:Y:S01]  /*04a0*/  LDG.E.CONSTANT R8, desc[UR6][R14.64] ;  /* 0x000000060e087981 */ /* 0x000ea2000c1e9900 */
[----:B------:R-:W-:Y:S02]  /*04b0*/  UIADD3 UR8, UP0, UPT, UR8, 0x4, URZ ;  /* 0x0000000408087890 */ /* 0x000fe4000ff1e0ff */
[----:B------:R-:W-:Y:S02]  /*04c0*/  UIADD3 UR4, UPT, UPT, UR4, 0x1, URZ ;  /* 0x0000000104047890 */ /* 0x000fe4000fffe0ff */
[----:B------:R-:W-:Y:S02]  /*04d0*/  UIADD3.X UR9, UPT, UPT, URZ, UR9, URZ, UP0, !UPT ;  /* 0x00000009ff097290 */ /* 0x000fe400087fe4ff */
[----:B------:R-:W-:Y:S01]  /*04e0*/  UISETP.NE.AND UP0, UPT, UR4, 0x6, UPT ;  /* 0x000000060400788c */ /* 0x000fe2000bf05270 */
[----:B--2---:R-:W-:-:S03]  /*04f0*/  IMAD.WIDE.U32 R8, R8, R11, RZ ;  /* 0x0000000b08087225 */ /* 0x004fc600078e00ff */
[----:B------:R-:W-:-:S04]  /*0500*/  IADD3 R7, P0, PT, R8, R18, RZ ;  /* 0x0000001208077210 */ /* 0x000fc80007f1e0ff */
[----:B------:R-:W-:Y:S01]  /*0510*/  IADD3.X R18, PT, PT, R9, UR5, RZ, P0, !PT ;  /* 0x0000000509127c10 */ /* 0x000fe200087fe4ff */
[----:B------:R0:W-:Y:S02]  /*0520*/  STL [R0], R7 ;  /* 0x0000000700007387 */ /* 0x0001e40000100800 */
[----:B0-----:R-:W-:Y:S01]  /*0530*/  VIADD R0, R0, 0x4 ;  /* 0x0000000400007836 */ /* 0x001fe20000000000 */
[----:B------:R-:W-:Y:S06]  /*0540*/  BRA.U UP0, `(.L_x_5) ;  /* 0xfffffffd00cc7547 */ /* 0x000fec000b83ffff */
[----:B------:R-:W-:Y:S01]  /*0550*/  SHF.R.U32.HI R9, RZ, 0x17, R10 ;  /* 0x00000017ff097819 */ /* 0x000fe2000001160a */
[----:B------:R0:W-:Y:S03]  /*0560*/  STL [R1+0x18], R18 ;  /* 0x0000181201007387 */ /* 0x0001e60000100800 */
[C---:B------:R-:W-:Y:S02]  /*0570*/  LOP3.LUT R0, R9.reuse, 0xe0, RZ, 0xc0, !PT ;  /* 0x000000e009007812 */ /* 0x040fe400078ec0ff */
[----:B------:R-:W-:-:S03]  /*0580*/  LOP3.LUT P0, RZ, R9, 0x1f, RZ, 0xc0, !PT ;  /* 0x0000001f09ff7812 */ /* 0x000fc6000780c0ff */
[----:B------:R-:W-:-:S05]  /*0590*/  VIADD R0, R0, 0xffffff80 ;  /* 0xffffff8000007836 */ /* 0x000fca0000000000 */
[----:B------:R-:W-:-:S05]  /*05a0*/  SHF.R.U32.HI R0, RZ, 0x5, R0 ;  /* 0x00000005ff007819 */ /* 0x000fca0000011600 */
[----:B------:R-:W-:-:S05]  /*05b0*/  IMAD R15, R0, -0x4, R1 ;  /* 0xfffffffc000f7824 */ /* 0x000fca00078e0201 */
[----:B------:R-:W2:Y:S04]  /*05c0*/  LDL R0, [R15+0x18] ;  /* 0x000018000f007983 */ /* 0x000ea80000100800 */
[----:B------:R-:W2:Y:S04]  /*05d0*/  LDL R7, [R15+0x14] ;  /* 0x000014000f077983 */ /* 0x000ea80000100800 */
[----:B------:R-:W3:Y:S01]  /*05e0*/  @P0 LDL R8, [R15+0x10] ;  /* 0x000010000f080983 */ /* 0x000ee20000100800 */
[----:B------:R-:W-:Y:S01]  /*05f0*/  LOP3.LUT R9, R9, 0x1f, RZ, 0xc0, !PT ;  /* 0x0000001f09097812 */ /* 0x000fe200078ec0ff */
[----:B------:R-:W-:Y:S01]  /*0600*/  UMOV UR4, 0x54442d19 ;  /* 0x54442d1900047882 */ /* 0x000fe20000000000 */
[----:B------:R-:W-:-:S02]  /*0610*/  UMOV UR5, 0x3bf921fb ;  /* 0x3bf921fb00057882 */ /* 0x000fc40000000000 */
[-C--:B--2---:R-:W-:Y:S02]  /*0620*/  @P0 SHF.L.W.U32.HI R0, R7, R9.reuse, R0 ;  /* 0x0000000907000219 */ /* 0x084fe40000010e00 */
[----:B---3--:R-:W-:Y:S02]  /*0630*/  @P0 SHF.L.W.U32.HI R7, R8, R9, R7 ;  /* 0x0000000908070219 */ /* 0x008fe40000010e07 */
[----:B------:R-:W-:Y:S02]  /*0640*/  ISETP.GE.AND P0, PT, R10, RZ, PT ;  /* 0x000000ff0a00720c */ /* 0x000fe40003f06270 */
[C-C-:B------:R-:W-:Y:S01]  /*0650*/  SHF.L.W.U32.HI R11, R7.reuse, 0x2, R0.reuse ;  /* 0x00000002070b7819 */ /* 0x140fe20000010e00 */
[----:B------:R-:W-:Y:S01]  /*0660*/  IMAD.SHL.U32 R7, R7, 0x4, RZ ;  /* 0x0000000407077824 */ /* 0x000fe200078e00ff */
[----:B------:R-:W-:Y:S02]  /*0670*/  SHF.R.U32.HI R0, RZ, 0x1e, R0 ;  /* 0x0000001eff007819 */ /* 0x000fe40000011600 */
[----:B------:R-:W-:-:S02]  /*0680*/  SHF.R.S32.HI R14, RZ, 0x1f, R11 ;  /* 0x0000001fff0e7819 */ /* 0x000fc4000001140b */
[C---:B------:R-:W-:Y:S02]  /*0690*/  LEA.HI R0, R11.reuse, R0, RZ, 0x1 ;  /* 0x000000000b007211 */ /* 0x040fe400078f08ff */
[C---:B------:R-:W-:Y:S02]  /*06a0*/  LOP3.LUT R8, R14.reuse, R7, RZ, 0x3c, !PT ;  /* 0x000000070e087212 */ /* 0x040fe400078e3cff */
[----:B------:R-:W-:Y:S02]  /*06b0*/  LOP3.LUT R9, R14, R11, RZ, 0x3c, !PT ;  /* 0x0000000b0e097212 */ /* 0x000fe400078e3cff */
[----:B------:R-:W-:-:S04]  /*06c0*/  LOP3.LUT R7, R11, R10, RZ, 0x3c, !PT ;  /* 0x0000000a0b077212 */ /* 0x000fc800078e3cff */
[----:B------:R-:W1:Y:S01]  /*06d0*/  I2F.F64.S64 R8, R8 ;  /* 0x0000000800087312 */ /* 0x000e620000301c00 */
[----:B------:R-:W-:Y:S01]  /*06e0*/  ISETP.GE.AND P1, PT, R7, RZ, PT ;  /* 0x000000ff0700720c */ /* 0x000fe20003f26270 */
[----:B------:R-:W-:-:S04]  /*06f0*/  IMAD.MOV R7, RZ, RZ, -R0 ;  /* 0x000000ffff077224 */ /* 0x000fc800078e0a00 */
[----:B------:R-:W-:Y:S01]  /*0700*/  @!P0 IMAD.MOV.U32 R0, RZ, RZ, R7 ;  /* 0x000000ffff008224 */ /* 0x000fe200078e0007 */
[----:B-1----:R-:W-:-:S10]  /*0710*/  DMUL R14, R8, UR4 ;  /* 0x00000004080e7c28 */ /* 0x002fd40008000000 */
[----:B------:R-:W1:Y:S02]  /*0720*/  F2F.F32.F64 R14, R14 ;  /* 0x0000000e000e7310 */ /* 0x000e640000301000 */
[----:B01----:R-:W-:-:S07]  /*0730*/  FSEL R7, -R14, R14, !P1 ;  /* 0x0000000e0e077208 */ /* 0x003fce0004800100 */
.L_x_4:
[----:B------:R-:W-:Y:S05]  /*0740*/  BSYNC.RECONVERGENT B1 ;  /* 0x0000000000017941 */ /* 0x000fea0003800200 */
.L_x_3:
[C---:B------:R-:W-:Y:S01]  /*0750*/  LOP3.LUT R11, R0.reuse, 0x1, RZ, 0xc0, !PT ;  /* 0x00000001000b7812 */ /* 0x040fe200078ec0ff */
[----:B------:R-:W-:Y:S02]  /*0760*/  IMAD.MOV.U32 R19, RZ, RZ, 0x37cbac00 ;  /* 0x37cbac00ff137424 */ /* 0x000fe400078e00ff */
[----:B------:R-:W-:Y:S01]  /*0770*/  FMUL R8, R7, R7 ;  /* 0x0000000707087220 */ /* 0x000fe20000400000 */
[----:B------:R-:W-:Y:S01]  /*0780*/  VIADD R0, R0, 0x1 ;  /* 0x0000000100007836 */ /* 0x000fe20000000000 */
[----:B------:R-:W-:Y:S01]  /*0790*/  ISETP.NE.U32.AND P0, PT, R11, 0x1, PT ;  /* 0x000000010b00780c */ /* 0x000fe20003f05070 */
[----:B------:R-:W-:Y:S02]  /*07a0*/  IMAD.MOV.U32 R11, RZ, RZ, 0x3c0885e4 ;  /* 0x3c0885e4ff0b7424 */ /* 0x000fe400078e00ff */
[----:B------:R-:W-:Y:S01]  /*07b0*/  FFMA R9, R8, R19, -0.0013887860113754868507 ;  /* 0xbab607ed08097423 */ /* 0x000fe20000000013 */
[----:B------:R-:W-:Y:S01]  /*07c0*/  IMAD.MOV.U32 R20, RZ, RZ, 0x3e2aaaa8 ;  /* 0x3e2aaaa8ff147424 */ /* 0x000fe200078e00ff */
[----:B------:R-:W-:Y:S01]  /*07d0*/  LOP3.LUT P1, RZ, R0, 0x2, RZ, 0xc0, !PT ;  /* 0x0000000200ff7812 */ /* 0x000fe2000782c0ff */
[----:B------:R-:W-:Y:S01]  /*07e0*/  BSSY.RECONVERGENT B1, `(.L_x_6) ;  /* 0x000003f000017945 */ /* 0x000fe20003800200 */
[----:B------:R-:W-:-:S02]  /*07f0*/  FSEL R15, R11, 0.041666727513074874878, !P0 ;  /* 0x3d2aaabb0b0f7808 */ /* 0x000fc40004000000 */
[----:B------:R-:W-:Y:S02]  /*0800*/  FSEL R9, R9, -0.00019574658654164522886, P0 ;  /* 0xb94d415309097808 */ /* 0x000fe40000000000 */
[----:B------:R-:W-:Y:S02]  /*0810*/  FSEL R18, R7, 1, !P0 ;  /* 0x3f80000007127808 */ /* 0x000fe40004000000 */
[----:B------:R-:W-:Y:S01]  /*0820*/  FSEL R0, -R20, -0.4999999701976776123, !P0 ;  /* 0xbeffffff14007808 */ /* 0x000fe20004000100 */
[----:B------:R-:W-:Y:S01]  /*0830*/  FFMA R9, R8, R9, R15 ;  /* 0x0000000908097223 */ /* 0x000fe2000000000f */
[----:B------:R-:W-:Y:S01]  /*0840*/  FSETP.GE.AND P0, PT, |R10|, 105615, PT ;  /* 0x47ce47800a00780b */ /* 0x000fe20003f06200 */
[C---:B------:R-:W-:Y:S02]  /*0850*/  FFMA R7, R8.reuse, R18, RZ ;  /* 0x0000001208077223 */ /* 0x040fe400000000ff */
[----:B------:R-:W-:-:S04]  /*0860*/  FFMA R0, R8, R9, R0 ;  /* 0x0000000908007223 */ /* 0x000fc80000000000 */
[----:B------:R-:W-:-:S04]  /*0870*/  FFMA R18, R7, R0, R18 ;  /* 0x0000000007127223 */ /* 0x000fc80000000012 */
[----:B------:R-:W-:Y:S02]  /*0880*/  @P1 FADD R18, RZ, -R18 ;  /* 0x80000012ff121221 */ /* 0x000fe40000000000 */
[----:B------:R-:W-:Y:S05]  /*0890*/  @!P0 BRA `(.L_x_7) ;  /* 0x0000000000cc8947 */ /* 0x000fea0003800000 */
[----:B------:R-:W-:-:S13]  /*08a0*/  FSETP.NEU.AND P0, PT, |R10|, +INF , PT ;  /* 0x7f8000000a00780b */ /* 0x000fda0003f0d200 */
[----:B------:R-:W-:Y:S01]  /*08b0*/  @!P0 FMUL R16, RZ, R10 ;  /* 0x0000000aff108220 */ /* 0x000fe20000400000 */
[----:B------:R-:W-:Y:S01]  /*08c0*/  @!P0 IMAD.MOV.U32 R17, RZ, RZ, RZ ;  /* 0x000000ffff118224 */ /* 0x000fe200078e00ff */
[----:B------:R-:W-:Y:S06]  /*08d0*/  @!P0 BRA `(.L_x_7) ;  /* 0x0000000000bc8947 */ /* 0x000fec0003800000 */
[----:B------:R-:W0:Y:S01]  /*08e0*/  LDC.64 R8, c[0x4][0xe0] ;  /* 0x01003800ff087b82 */ /* 0x000e220000000a00 */
[----:B------:R-:W-:Y:S01]  /*08f0*/  IMAD.SHL.U32 R14, R10, 0x100, RZ ;  /* 0x000001000a0e7824 */ /* 0x000fe200078e00ff */
[----:B------:R-:W-:Y:S01]  /*0900*/  UMOV UR4, URZ ;  /* 0x000000ff00047c82 */ /* 0x000fe20008000000 */
[----:B------:R-:W-:Y:S02]  /*0910*/  IMAD.MOV.U32 R0, RZ, RZ, RZ ;  /* 0x000000ffff007224 */ /* 0x000fe400078e00ff */
[----:B------:R-:W-:Y:S01]  /*0920*/  IMAD.MOV.U32 R7, RZ, RZ, RZ ;  /* 0x000000ffff077224 */ /* 0x000fe200078e00ff */
[----:B------:R-:W-:-:S07]  /*0930*/  LOP3.LUT R25, R14, 0x80000000, RZ, 0xfc, !PT ;  /* 0x800000000e197812 */ /* 0x000fce00078efcff */
.L_x_8:
[----:B0-----:R-:W-:-:S06]  /*0940*/  IMAD.WIDE.U32 R14, R7, 0x4, R8 ;  /* 0x00000004070e7825 */ /* 0x001fcc00078e0008 */
[----:B------:R-:W2:Y:S01]  /*0950*/  LDG.E.CONSTANT R14, desc[UR6][R14.64] ;  /* 0x000000060e0e7981 */ /* 0x000ea2000c1e9900 */
[C---:B-1----:R-:W-:Y:S02]  /*0960*/  IMAD R21, R7.reuse, 0x4, R1 ;  /* 0x0000000407157824 */ /* 0x042fe400078e0201 */
[----:B------:R-:W-:-:S05]  /*0970*/  VIADD R7, R7, 0x1 ;  /* 0x0000000107077836 */ /* 0x000fca0000000000 */
[----:B------:R-:W-:Y:S01]  /*0980*/  ISETP.NE.AND P0, PT, R7, 0x6, PT ;  /* 0x000000060700780c */ /* 0x000fe20003f05270 */
[----:B--2---:R-:W-:-:S03]  /*0990*/  IMAD.WIDE.U32 R16, R14, R25, RZ ;  /* 0x000000190e107225 */ /* 0x004fc600078e00ff */
[----:B------:R-:W-:-:S04]  /*09a0*/  IADD3 R16, P1, PT, R16, R0, RZ ;  /* 0x0000000010107210 */ /* 0x000fc80007f3e0ff */
[----:B------:R-:W-:Y:S01]  /*09b0*/  IADD3.X R0, PT, PT, R17, UR4, RZ, P1, !PT ;  /* 0x0000000411007c10 */ /* 0x000fe20008ffe4ff */
[----:B------:R1:W-:Y:S04]  /*09c0*/  STL [R21], R16 ;  /* 0x0000001015007387 */ /* 0x0003e80000100800 */
[----:B------:R-:W-:Y:S05]  /*09d0*/  @P0 BRA `(.L_x_8) ;  /* 0xfffffffc00d80947 */ /* 0x000fea000383ffff */
        /* <DEDUP_REMOVED lines=12> */
[----:B------:R-:W-:Y:S01]  /*0aa0*/  UMOV UR5, 0x3bf921fb ;  /* 0x3bf921fb00057882 */ /* 0x000fe20000000000 */
[----:B------:R-:W-:-:S02]  /*0ab0*/  ISETP.GE.AND P1, PT, R10, RZ, PT ;  /* 0x000000ff0a00720c */ /* 0x000fc40003f26270 */
[-C--:B--2---:R-:W-:Y:S02]  /*0ac0*/  @P0 SHF.L.W.U32.HI R7, R8, R14.reuse, R7 ;  /* 0x0000000e08070219 */ /* 0x084fe40000010e07 */
[----:B---3--:R-:W-:Y:S02]  /*0ad0*/  @P0 SHF.L.W.U32.HI R8, R9, R14, R8 ;  /* 0x0000000e09080219 */ /* 0x008fe40000010e08 */
[--C-:B0-----:R-:W-:Y:S02]  /*0ae0*/  SHF.R.U32.HI R0, RZ, 0x1e, R7.reuse ;  /* 0x0000001eff007819 */ /* 0x101fe40000011607 */
[C---:B------:R-:W-:Y:S01]  /*0af0*/  SHF.L.W.U32.HI R17, R8.reuse, 0x2, R7 ;  /* 0x0000000208117819 */ /* 0x040fe20000010e07 */
[----:B------:R-:W-:-:S03]  /*0b00*/  IMAD.SHL.U32 R8, R8, 0x4, RZ ;  /* 0x0000000408087824 */ /* 0x000fc600078e00ff */
[----:B------:R-:W-:Y:S02]  /*0b10*/  SHF.R.S32.HI R9, RZ, 0x1f, R17 ;  /* 0x0000001fff097819 */ /* 0x000fe40000011411 */
[----:B------:R-:W-:Y:S02]  /*0b20*/  LOP3.LUT R10, R17, R10, RZ, 0x3c, !PT ;  /* 0x0000000a110a7212 */ /* 0x000fe400078e3cff */
[C---:B------:R-:W-:Y:S02]  /*0b30*/  LOP3.LUT R8, R9.reuse, R8, RZ, 0x3c, !PT ;  /* 0x0000000809087212 */ /* 0x040fe400078e3cff */
[----:B------:R-:W-:Y:S02]  /*0b40*/  LOP3.LUT R9, R9, R17, RZ, 0x3c, !PT ;  /* 0x0000001109097212 */ /* 0x000fe400078e3cff */
[----:B------:R-:W-:Y:S02]  /*0b50*/  LEA.HI R17, R17, R0, RZ, 0x1 ;  /* 0x0000000011117211 */ /* 0x000fe400078f08ff */
[----:B------:R-:W-:-:S02]  /*0b60*/  ISETP.GE.AND P0, PT, R10, RZ, PT ;  /* 0x000000ff0a00720c */ /* 0x000fc40003f06270 */
[----:B------:R-:W0:Y:S01]  /*0b70*/  I2F.F64.S64 R8, R8 ;  /* 0x0000000800087312 */ /* 0x000e220000301c00 */
[----:B------:R-:W-:-:S04]  /*0b80*/  IMAD.MOV R0, RZ, RZ, -R17 ;  /* 0x000000ffff007224 */ /* 0x000fc800078e0a11 */
[----:B------:R-:W-:Y:S01]  /*0b90*/  @!P1 IMAD.MOV.U32 R17, RZ, RZ, R0 ;  /* 0x000000ffff119224 */ /* 0x000fe200078e0000 */
[----:B0-----:R-:W-:-:S10]  /*0ba0*/  DMUL R14, R8, UR4 ;  /* 0x00000004080e7c28 */ /* 0x001fd40008000000 */
[----:B------:R-:W1:Y:S02]  /*0bb0*/  F2F.F32.F64 R14, R14 ;  /* 0x0000000e000e7310 */ /* 0x000e640000301000 */
[----:B-1----:R-:W-:-:S07]  /*0bc0*/  FSEL R16, -R14, R14, !P0 ;  /* 0x0000000e0e107208 */ /* 0x002fce0004000100 */
.L_x_7:
[----:B------:R-:W-:Y:S05]  /*0bd0*/  BSYNC.RECONVERGENT B1 ;  /* 0x0000000000017941 */ /* 0x000fea0003800200 */
.L_x_6:
[----:B------:R-:W0:Y:S02]  /*0be0*/  LDC.64 R8, c[0x0][0x380] ;  /* 0x0000e000ff087b82 */ /* 0x000e240000000a00 */
[----:B0-----:R-:W-:-:S06]  /*0bf0*/  IMAD.WIDE R8, R24, 0x8, R8 ;  /* 0x0000000818087825 */ /* 0x001fcc00078e0208 */
[----:B------:R-:W2:Y:S01]  /*0c00*/  LDG.E.64 R8, desc[UR6][R8.64] ;  /* 0x0000000608087981 */ /* 0x000ea2000c1e1b00 */
[----:B------:R-:W-:Y:S01]  /*0c10*/  FMUL R0, R16, R16 ;  /* 0x0000001010007220 */ /* 0x000fe20000400000 */
[C---:B------:R-:W-:Y:S01]  /*0c20*/  LOP3.LUT R7, R17.reuse, 0x1, RZ, 0xc0, !PT ;  /* 0x0000000111077812 */ /* 0x040fe200078ec0ff */
[----:B------:R-:W-:Y:S01]  /*0c30*/  VIADD R24, R24, 0x1 ;  /* 0x0000000118187836 */ /* 0x000fe20000000000 */
[----:B------:R-:W-:Y:S01]  /*0c40*/  LOP3.LUT P1, RZ, R17, 0x2, RZ, 0xc0, !PT ;  /* 0x0000000211ff7812 */ /* 0x000fe2000782c0ff */
[----:B------:R-:W-:Y:S01]  /*0c50*/  FFMA R19, R0, R19, -0.0013887860113754868507 ;  /* 0xbab607ed00137423 */ /* 0x000fe20000000013 */
[----:B------:R-:W-:-:S04]  /*0c60*/  ISETP.NE.U32.AND P0, PT, R7, 0x1, PT ;  /* 0x000000010700780c */ /* 0x000fc80003f05070 */
[----:B------:R-:W-:Y:S02]  /*0c70*/  FSEL R11, R11, 0.041666727513074874878, P0 ;  /* 0x3d2aaabb0b0b7808 */ /* 0x000fe40000000000 */
[----:B------:R-:W-:Y:S02]  /*0c80*/  FSEL R19, R19, -0.00019574658654164522886, !P0 ;  /* 0xb94d415313137808 */ /* 0x000fe40004000000 */
[----:B------:R-:W-:Y:S02]  /*0c90*/  FSEL R20, -R20, -0.4999999701976776123, P0 ;  /* 0xbeffffff14147808 */ /* 0x000fe40000000100 */
[----:B------:R-:W-:Y:S01]  /*0ca0*/  FSEL R16, R16, 1, P0 ;  /* 0x3f80000010107808 */ /* 0x000fe20000000000 */
[----:B------:R-:W-:Y:S01]  /*0cb0*/  FFMA R11, R0, R19, R11 ;  /* 0x00000013000b7223 */ /* 0x000fe2000000000b */
[----:B------:R-:W-:-:S03]  /*0cc0*/  ISETP.GE.AND P0, PT, R24, R3, PT ;  /* 0x000000031800720c */ /* 0x000fc60003f06270 */
[C---:B------:R-:W-:Y:S01]  /*0cd0*/  FFMA R11, R0.reuse, R11, R20 ;  /* 0x0000000b000b7223 */ /* 0x040fe20000000014 */
[----:B------:R-:W-:-:S04]  /*0ce0*/  FFMA R7, R0, R16, RZ ;  /* 0x0000001000077223 */ /* 0x000fc800000000ff */
[----:B------:R-:W-:-:S04]  /*0cf0*/  FFMA R7, R7, R11, R16 ;  /* 0x0000000b07077223 */ /* 0x000fc80000000010 */
[----:B------:R-:W-:-:S04]  /*0d00*/  @P1 FADD R7, RZ, -R7 ;  /* 0x80000007ff071221 */ /* 0x000fc80000000000 */
[C---:B--2---:R-:W-:Y:S01]  /*0d10*/  FMUL R11, R7.reuse, R9 ;  /* 0x00000009070b7220 */ /* 0x044fe20000400000 */
[----:B------:R-:W-:-:S03]  /*0d20*/  FMUL R0, R7, R8 ;  /* 0x0000000807007220 */ /* 0x000fc60000400000 */
[C---:B------:R-:W-:Y:S01]  /*0d30*/  FFMA R8, R18.reuse, R8, R11 ;  /* 0x0000000812087223 */ /* 0x040fe2000000000b */
[----:B------:R-:W-:-:S03]  /*0d40*/  FFMA R9, R18, R9, -R0 ;  /* 0x0000000912097223 */ /* 0x000fc60000000800 */
[----:B------:R-:W-:Y:S01]  /*0d50*/  FADD R5, R8, R5 ;  /* 0x0000000508057221 */ /* 0x000fe20000000000 */
[----:B------:R-:W-:Y:S01]  /*0d60*/  FADD R6, R9, R6 ;  /* 0x0000000609067221 */ /* 0x000fe20000000000 */
[----:B------:R-:W-:Y:S06]  /*0d70*/  @!P0 BRA `(.L_x_9) ;  /* 0xfffffff4000c8947 */ /* 0x000fec000383ffff */
[----:B------:R-:W-:Y:S05]  /*0d80*/  BSYNC.RECONVERGENT B0 ;  /* 0x0000000000007941 */ /* 0x000fea0003800200 */
.L_x_0:
[----:B------:R-:W-:Y:S01]  /*0d90*/  FMUL R6, R6, R6 ;  /* 0x0000000606067220 */ /* 0x000fe20000400000 */
[----:B------:R-:W-:Y:S03]  /*0da0*/  BSSY.RECONVERGENT B0, `(.L_x_10) ;  /* 0x000000d000007945 */ /* 0x000fe60003800200 */
[----:B------:R-:W-:-:S04]  /*0db0*/  FFMA R0, R5, R5, R6 ;  /* 0x0000000505007223 */ /* 0x000fc80000000006 */
[----:B------:R-:W-:Y:S01]  /*0dc0*/  VIADD R5, R0, 0xf3000000 ;  /* 0xf300000000057836 */ /* 0x000fe20000000000 */
[----:B------:R0:W1:Y:S04]  /*0dd0*/  MUFU.RSQ R7, R0 ;  /* 0x0000000000077308 */ /* 0x0000680000001400 */
[----:B------:R-:W-:-:S13]  /*0de0*/  ISETP.GT.U32.AND P0, PT, R5, 0x727fffff, PT ;  /* 0x727fffff0500780c */ /* 0x000fda0003f04070 */
[----:B01----:R-:W-:Y:S05]  /*0df0*/  @!P0 BRA `(.L_x_11) ;  /* 0x00000000000c8947 */ /* 0x003fea0003800000 */
[----:B------:R-:W-:-:S07]  /*0e00*/  MOV R10, 0xe20 ;  /* 0x00000e20000a7802 */ /* 0x000fce0000000f00 */
[----:B------:R-:W-:Y:S05]  /*0e10*/  CALL.REL.NOINC `($__internal_1_$__cuda_sm20_sqrt_rn_f32_slowpath) ;  /* 0x0000000400e07944 */ /* 0x000fea0003c00000 */
[----:B------:R-:W-:Y:S05]  /*0e20*/  BRA `(.L_x_12) ;  /* 0x0000000000107947 */ /* 0x000fea0003800000 */
.L_x_11:
[----:B------:R-:W-:Y:S01]  /*0e30*/  FMUL.FTZ R5, R0, R7 ;  /* 0x0000000700057220 */ /* 0x000fe20000410000 */
[----:B------:R-:W-:-:S03]  /*0e40*/  FMUL.FTZ R6, R7, 0.5 ;  /* 0x3f00000007067820 */ /* 0x000fc60000410000 */
[----:B------:R-:W-:-:S04]  /*0e50*/  FFMA R0, -R5, R5, R0 ;  /* 0x0000000505007223 */ /* 0x000fc80000000100 */
[----:B------:R-:W-:-:S07]  /*0e60*/  FFMA R5, R0, R6, R5 ;  /* 0x0000000600057223 */ /* 0x000fce0000000005 */
.L_x_12:
[----:B------:R-:W-:Y:S05]  /*0e70*/  BSYNC.RECONVERGENT B0 ;  /* 0x0000000000007941 */ /* 0x000fea0003800200 */
.L_x_10:
[----:B------:R-:W0:Y:S01]  /*0e80*/  LDCU UR4, c[0x0][0x39c] ;  /* 0x00007380ff0477ac */ /* 0x000e220008000800 */
[----:B------:R-:W-:Y:S01]  /*0e90*/  BSSY.RECONVERGENT B0, `(.L_x_13) ;  /* 0x000000d000007945 */ /* 0x000fe20003800200 */
[----:B0-----:R-:W-:-:S04]  /*0ea0*/  I2FP.F32.S32 R10, UR4 ;  /* 0x00000004000a7c45 */ /* 0x001fc80008201400 */
[----:B------:R-:W0:Y:S08]  /*0eb0*/  MUFU.RCP R7, R10 ;  /* 0x0000000a00077308 */ /* 0x000e300000001000 */
[----:B------:R-:W1:Y:S01]  /*0ec0*/  FCHK P0, R5, R10 ;  /* 0x0000000a05007302 */ /* 0x000e620000000000 */
[----:B0-----:R-:W-:-:S04]  /*0ed0*/  FFMA R0, -R10, R7, 1 ;  /* 0x3f8000000a007423 */ /* 0x001fc80000000107 */
[----:B------:R-:W-:-:S04]  /*0ee0*/  FFMA R0, R7, R0, R7 ;  /* 0x0000000007007223 */ /* 0x000fc80000000007 */
[----:B------:R-:W-:-:S04]  /*0ef0*/  FFMA R7, R0, R5, RZ ;  /* 0x0000000500077223 */ /* 0x000fc800000000ff */
[----:B------:R-:W-:-:S04]  /*0f00*/  FFMA R6, -R10, R7, R5 ;  /* 0x000000070a067223 */ /* 0x000fc80000000105 */
[----:B------:R-:W-:Y:S01]  /*0f10*/  FFMA R9, R0, R6, R7 ;  /* 0x0000000600097223 */ /* 0x000fe20000000007 */
[----:B-1----:R-:W-:Y:S06]  /*0f20*/  @!P0 BRA `(.L_x_14) ;  /* 0x00000000000c8947 */ /* 0x002fec0003800000 */
[----:B------:R-:W-:-:S07]  /*0f30*/  MOV R6, 0xf50 ;  /* 0x00000f5000067802 */ /* 0x000fce0000000f00 */
[----:B------:R-:W-:Y:S05]  /*0f40*/  CALL.REL.NOINC `($__internal_2_$__cuda_sm3x_div_rn_noftz_f32_slowpath) ;  /* 0x0000000400ec7944 */ /* 0x000fea0003c00000 */
[----:B------:R-:W-:-:S07]  /*0f50*/  IMAD.MOV.U32 R9, RZ, RZ, R0 ;  /* 0x000000ffff097224 */ /* 0x000fce00078e0000 */
.L_x_14:
[----:B------:R-:W-:Y:S05]  /*0f60*/  BSYNC.RECONVERGENT B0 ;  /* 0x0000000000007941 */ /* 0x000fea0003800200 */
.L_x_13:
[----:B------:R-:W0:Y:S01]  /*0f70*/  LDC.64 R6, c[0x0][0x388] ;  /* 0x0000e200ff067b82 */ /* 0x000e220000000a00 */
[C---:B------:R-:W-:Y:S02]  /*0f80*/  IMAD.IADD R5, R4.reuse, 0x1, -R2 ;  /* 0x0000000104057824 */ /* 0x040fe400078e0a02 */
[----:B------:R-:W-:-:S05]  /*0f90*/  VIADD R4, R4, 0x1 ;  /* 0x0000000104047836 */ /* 0x000fca0000000000 */
[----:B------:R-:W-:Y:S01]  /*0fa0*/  ISETP.GE.AND P0, PT, R4, R3, PT ;  /* 0x000000030400720c */ /* 0x000fe20003f06270 */
[----:B0-----:R-:W-:-:S05]  /*0fb0*/  IMAD.WIDE R6, R5, 0x4, R6 ;  /* 0x0000000405067825 */ /* 0x001fca00078e0206 */
[----:B------:R3:W-:Y:S07]  /*0fc0*/  REDG.E.ADD.F32.FTZ.RN.STRONG.GPU desc[UR6][R6.64], R9 ;  /* 0x00000009060079a6 */ /* 0x0007ee000c12f306 */
[----:B------:R-:W-:Y:S05]  /*0fd0*/  @!P0 BRA `(.L_x_15) ;  /* 0xfffffff000508947 */ /* 0x000fea000383ffff */
[----:B------:R-:W-:Y:S05]  /*0fe0*/  EXIT ;  /* 0x000000000000794d */ /* 0x000fea0003800000 */
        .weak           $__internal_0_$__cuda_sm20_div_rn_f64_full
        .type           $__internal_0_$__cuda_sm20_div_rn_f64_full,@function
        .size           $__internal_0_$__cuda_sm20_div_rn_f64_full,($__internal_1_$__cuda_sm20_sqrt_rn_f32_slowpath - $__internal_0_$__cuda_sm20_div_rn_f64_full)
$__internal_0_$__cuda_sm20_div_rn_f64_full:
[----:B------:R-:W-:Y:S01]  /*0ff0*/  FSETP.GEU.AND P2, PT, |R11|, 1.469367938527859385e-39, PT ;  /* 0x001000000b00780b */ /* 0x000fe20003f4e200 */
[----:B------:R-:W-:Y:S01]  /*1000*/  IMAD.MOV.U32 R25, RZ, RZ, 0x1ca00000 ;  /* 0x1ca00000ff197424 */ /* 0x000fe200078e00ff */
[C---:B------:R-:W-:Y:S01]  /*1010*/  FSETP.GEU.AND P0, PT, |R23|.reuse, 1.469367938527859385e-39, PT ;  /* 0x001000001700780b */ /* 0x040fe20003f0e200 */
[----:B------:R-:W-:Y:S01]  /*1020*/  IMAD.MOV.U32 R16, RZ, RZ, 0x1 ;  /* 0x00000001ff107424 */ /* 0x000fe200078e00ff */
[----:B------:R-:W-:Y:S01]  /*1030*/  LOP3.LUT R8, R23, 0x800fffff, RZ, 0xc0, !PT ;  /* 0x800fffff17087812 */ /* 0x000fe200078ec0ff */
[----:B------:R-:W-:Y:S01]  /*1040*/  BSSY.RECONVERGENT B2, `(.L_x_16) ;  /* 0x0000052000027945 */ /* 0x000fe20003800200 */
[----:B------:R-:W-:Y:S02]  /*1050*/  LOP3.LUT R7, R11, 0x7ff00000, RZ, 0xc0, !PT ;  /* 0x7ff000000b077812 */ /* 0x000fe400078ec0ff */
[----:B------:R-:W-:Y:S01]  /*1060*/  LOP3.LUT R9, R8, 0x3ff00000, RZ, 0xfc, !PT ;  /* 0x3ff0000008097812 */ /* 0x000fe200078efcff */
[----:B------:R-:W-:Y:S01]  /*1070*/  IMAD.MOV.U32 R8, RZ, RZ, R22 ;  /* 0x000000ffff087224 */ /* 0x000fe200078e0016 */
[----:B------:R-:W-:-:S03]  /*1080*/  LOP3.LUT R26, R23, 0x7ff00000, RZ, 0xc0, !PT ;  /* 0x7ff00000171a7812 */ /* 0x000fc600078ec0ff */
[----:B------:R-:W-:Y:S01]  /*1090*/  @!P2 LOP3.LUT R14, R23, 0x7ff00000, RZ, 0xc0, !PT ;  /* 0x7ff00000170ea812 */ /* 0x000fe200078ec0ff */
[----:B------:R-:W-:Y:S01]  /*10a0*/  @!P2 IMAD.MOV.U32 R18, RZ, RZ, RZ ;  /* 0x000000ffff12a224 */ /* 0x000fe200078e00ff */
[----:B------:R-:W-:Y:S01]  /*10b0*/  @!P0 DMUL R8, R22, 8.98846567431157953865e+307 ;  /* 0x7fe0000016088828 */ /* 0x000fe20000000000 */
[C---:B------:R-:W-:Y:S02]  /*10c0*/  ISETP.GE.U32.AND P1, PT, R7.reuse, R26, PT ;  /* 0x0000001a0700720c */ /* 0x040fe40003f26070 */
[----:B------:R-:W-:Y:S01]  /*10d0*/  @!P2 ISETP.GE.U32.AND P3, PT, R7, R14, PT ;  /* 0x0000000e0700a20c */ /* 0x000fe20003f66070 */
[----:B------:R-:W-:Y:S01]  /*10e0*/  IMAD.MOV.U32 R14, RZ, RZ, R10 ;  /* 0x000000ffff0e7224 */ /* 0x000fe200078e000a */
[C---:B------:R-:W-:Y:S01]  /*10f0*/  SEL R15, R25.reuse, 0x63400000, !P1 ;  /* 0x63400000190f7807 */ /* 0x040fe20004800000 */
[----:B------:R-:W0:Y:S01]  /*1100*/  MUFU.RCP64H R17, R9 ;  /* 0x0000000900117308 */ /* 0x000e220000001800 */
[----:B------:R-:W-:Y:S02]  /*1110*/  @!P2 SEL R19, R25, 0x63400000, !P3 ;  /* 0x634000001913a807 */ /* 0x000fe40005800000 */
[----:B------:R-:W-:-:S02]  /*1120*/  LOP3.LUT R15, R15, 0x800fffff, R11, 0xf8, !PT ;  /* 0x800fffff0f0f7812 */ /* 0x000fc400078ef80b */
[----:B------:R-:W-:Y:S02]  /*1130*/  @!P2 LOP3.LUT R19, R19, 0x80000000, R11, 0xf8, !PT ;  /* 0x800000001313a812 */ /* 0x000fe400078ef80b */
[----:B------:R-:W-:Y:S02]  /*1140*/  @!P0 LOP3.LUT R26, R9, 0x7ff00000, RZ, 0xc0, !PT ;  /* 0x7ff00000091a8812 */ /* 0x000fe400078ec0ff */
[----:B------:R-:W-:-:S06]  /*1150*/  @!P2 LOP3.LUT R19, R19, 0x100000, RZ, 0xfc, !PT ;  /* 0x001000001313a812 */ /* 0x000fcc00078efcff */
[----:B------:R-:W-:Y:S02]  /*1160*/  @!P2 DFMA R14, R14, 2, -R18 ;  /* 0x400000000e0ea82b */ /* 0x000fe40000000812 */
[----:B0-----:R-:W-:-:S08]  /*1170*/  DFMA R18, R16, -R8, 1 ;  /* 0x3ff000001012742b */ /* 0x001fd00000000808 */
[----:B------:R-:W-:-:S08]  /*1180*/  DFMA R18, R18, R18, R18 ;  /* 0x000000121212722b */ /* 0x000fd00000000012 */
[----:B------:R-:W-:-:S08]  /*1190*/  DFMA R18, R16, R18, R16 ;  /* 0x000000121012722b */ /* 0x000fd00000000010 */
[----:B------:R-:W-:-:S08]  /*11a0*/  DFMA R16, R18, -R8, 1 ;  /* 0x3ff000001210742b */ /* 0x000fd00000000808 */
[----:B------:R-:W-:-:S08]  /*11b0*/  DFMA R16, R18, R16, R18 ;  /* 0x000000101210722b */ /* 0x000fd00000000012 */
[----:B------:R-:W-:-:S08]  /*11c0*/  DMUL R18, R16, R14 ;  /* 0x0000000e10127228 */ /* 0x000fd00000000000 */
[----:B------:R-:W-:-:S08]  /*11d0*/  DFMA R20, R18, -R8, R14 ;  /* 0x800000081214722b */ /* 0x000fd0000000000e */
[----:B------:R-:W-:Y:S01]  /*11e0*/  DFMA R20, R16, R20, R18 ;  /* 0x000000141014722b */ /* 0x000fe20000000012 */
[----:B------:R-:W-:Y:S01]  /*11f0*/  IMAD.MOV.U32 R18, RZ, RZ, R7 ;  /* 0x000000ffff127224 */ /* 0x000fe200078e0007 */
[----:B------:R-:W-:-:S05]  /*1200*/  @!P2 LOP3.LUT R18, R15, 0x7ff00000, RZ, 0xc0, !PT ;  /* 0x7ff000000f12a812 */ /* 0x000fca00078ec0ff */
[----:B------:R-:W-:-:S05]  /*1210*/  VIADD R16, R18, 0xffffffff ;  /* 0xffffffff12107836 */ /* 0x000fca0000000000 */
[----:B------:R-:W-:Y:S01]  /*1220*/  ISETP.GT.U32.AND P0, PT, R16, 0x7feffffe, PT ;  /* 0x7feffffe1000780c */ /* 0x000fe20003f04070 */
[----:B------:R-:W-:-:S05]  /*1230*/  VIADD R16, R26, 0xffffffff ;  /* 0xffffffff1a107836 */ /* 0x000fca0000000000 */
[----:B------:R-:W-:-:S13]  /*1240*/  ISETP.GT.U32.OR P0, PT, R16, 0x7feffffe, P0 ;  /* 0x7feffffe1000780c */ /* 0x000fda0000704470 */
[----:B------:R-:W-:Y:S05]  /*1250*/  @P0 BRA `(.L_x_17) ;  /* 0x00000000006c0947 */ /* 0x000fea0003800000 */
[----:B------:R-:W-:-:S04]  /*1260*/  LOP3.LUT R16, R23, 0x7ff00000, RZ, 0xc0, !PT ;  /* 0x7ff0000017107812 */ /* 0x000fc800078ec0ff */
[CC--:B------:R-:W-:Y:S02]  /*1270*/  VIADDMNMX R10, R7.reuse, -R16.reuse, 0xb9600000, !PT ;  /* 0xb9600000070a7446 */ /* 0x0c0fe40007800910 */
[----:B------:R-:W-:Y:S02]  /*1280*/  ISETP.GE.U32.AND P0, PT, R7, R16, PT ;  /* 0x000000100700720c */ /* 0x000fe40003f06070 */
[----:B------:R-:W-:Y:S02]  /*1290*/  VIMNMX R7, PT, PT, R10, 0x46a00000, PT ;  /* 0x46a000000a077848 */ /* 0x000fe40003fe0100 */
[----:B------:R-:W-:-:S05]  /*12a0*/  SEL R10, R25, 0x63400000, !P0 ;  /* 0x63400000190a7807 */ /* 0x000fca0004000000 */
[----:B------:R-:W-:Y:S02]  /*12b0*/  IMAD.IADD R7, R7, 0x1, -R10 ;  /* 0x0000000107077824 */ /* 0x000fe400078e0a0a */
[----:B------:R-:W-:Y:S02]  /*12c0*/  IMAD.MOV.U32 R10, RZ, RZ, RZ ;  /* 0x000000ffff0a7224 */ /* 0x000fe400078e00ff */
[----:B------:R-:W-:-:S06]  /*12d0*/  VIADD R11, R7, 0x7fe00000 ;  /* 0x7fe00000070b7836 */ /* 0x000fcc0000000000 */
[----:B------:R-:W-:-:S10]  /*12e0*/  DMUL R16, R20, R10 ;  /* 0x0000000a14107228 */ /* 0x000fd40000000000 */
[----:B------:R-:W-:-:S13]  /*12f0*/  FSETP.GTU.AND P0, PT, |R17|, 1.469367938527859385e-39, PT ;  /* 0x001000001100780b */ /* 0x000fda0003f0c200 */
[----:B------:R-:W-:Y:S05]  /*1300*/  @P0 BRA `(.L_x_18) ;  /* 0x0000000000940947 */ /* 0x000fea0003800000 */
[----:B------:R-:W-:Y:S01]  /*1310*/  DFMA R8, R20, -R8, R14 ;  /* 0x800000081408722b */ /* 0x000fe2000000000e */
[----:B------:R-:W-:-:S09]  /*1320*/  IMAD.MOV.U32 R10, RZ, RZ, RZ ;  /* 0x000000ffff0a7224 */ /* 0x000fd200078e00ff */
[C---:B------:R-:W-:Y:S02]  /*1330*/  FSETP.NEU.AND P0, PT, R9.reuse, RZ, PT ;  /* 0x000000ff0900720b */ /* 0x040fe40003f0d000 */
[----:B------:R-:W-:-:S04]  /*1340*/  LOP3.LUT R15, R9, 0x80000000, R23, 0x48, !PT ;  /* 0x80000000090f7812 */ /* 0x000fc800078e4817 */
[----:B------:R-:W-:-:S07]  /*1350*/  LOP3.LUT R11, R15, R11, RZ, 0xfc, !PT ;  /* 0x0000000b0f0b7212 */ /* 0x000fce00078efcff */
[----:B------:R-:W-:Y:S05]  /*1360*/  @!P0 BRA `(.L_x_18) ;  /* 0x00000000007c8947 */ /* 0x000fea0003800000 */
[----:B------:R-:W-:Y:S01]  /*1370*/  IMAD.MOV R9, RZ, RZ, -R7 ;  /* 0x000000ffff097224 */ /* 0x000fe200078e0a07 */
[----:B------:R-:W-:Y:S01]  /*1380*/  DMUL.RP R10, R20, R10 ;  /* 0x0000000a140a7228 */ /* 0x000fe20000008000 */
[----:B------:R-:W-:Y:S01]  /*1390*/  IMAD.MOV.U32 R8, RZ, RZ, RZ ;  /* 0x000000ffff087224 */ /* 0x000fe200078e00ff */
[----:B------:R-:W-:-:S05]  /*13a0*/  IADD3 R7, PT, PT, -R7, -0x43300000, RZ ;  /* 0xbcd0000007077810 */ /* 0x000fca0007ffe1ff */
[----:B------:R-:W-:-:S03]  /*13b0*/  DFMA R8, R16, -R8, R20 ;  /* 0x800000081008722b */ /* 0x000fc60000000014 */
[----:B------:R-:W-:-:S07]  /*13c0*/  LOP3.LUT R15, R11, R15, RZ, 0x3c, !PT ;  /* 0x0000000f0b0f7212 */ /* 0x000fce00078e3cff */
[----:B------:R-:W-:-:S04]  /*13d0*/  FSETP.NEU.AND P0, PT, |R9|, R7, PT ;  /* 0x000000070900720b */ /* 0x000fc80003f0d200 */
[----:B------:R-:W-:Y:S02]  /*13e0*/  FSEL R16, R10, R16, !P0 ;  /* 0x000000100a107208 */ /* 0x000fe40004000000 */
[----:B------:R-:W-:Y:S01]  /*13f0*/  FSEL R17, R15, R17, !P0 ;  /* 0x000000110f117208 */ /* 0x000fe20004000000 */
[----:B------:R-:W-:Y:S06]  /*1400*/  BRA `(.L_x_18) ;  /* 0x0000000000547947 */ /* 0x000fec0003800000 */
.L_x_17:
[----:B------:R-:W-:-:S14]  /*1410*/  DSETP.NAN.AND P0, PT, R10, R10, PT ;  /* 0x0000000a0a00722a */ /* 0x000fdc0003f08000 */
[----:B------:R-:W-:Y:S05]  /*1420*/  @P0 BRA `(.L_x_19) ;  /* 0x0000000000440947 */ /* 0x000fea0003800000 */
[----:B------:R-:W-:-:S14]  /*1430*/  DSETP.NAN.AND P0, PT, R22, R22, PT ;  /* 0x000000161600722a */ /* 0x000fdc0003f08000 */
[----:B------:R-:W-:Y:S05]  /*1440*/  @P0 BRA `(.L_x_20) ;  /* 0x0000000000300947 */ /* 0x000fea0003800000 */
[----:B------:R-:W-:Y:S01]  /*1450*/  ISETP.NE.AND P0, PT, R18, R26, PT ;  /* 0x0000001a1200720c */ /* 0x000fe20003f05270 */
[----:B------:R-:W-:Y:S02]  /*1460*/  IMAD.MOV.U32 R16, RZ, RZ, 0x0 ;  /* 0x00000000ff107424 */ /* 0x000fe400078e00ff */
[----:B------:R-:W-:-:S10]  /*1470*/  IMAD.MOV.U32 R17, RZ, RZ, -0x80000 ;  /* 0xfff80000ff117424 */ /* 0x000fd400078e00ff */
[----:B------:R-:W-:Y:S05]  /*1480*/  @!P0 BRA `(.L_x_18) ;  /* 0x0000000000348947 */ /* 0x000fea0003800000 */
[----:B------:R-:W-:Y:S02]  /*1490*/  ISETP.NE.AND P0, PT, R18, 0x7ff00000, PT ;  /* 0x7ff000001200780c */ /* 0x000fe40003f05270 */
[----:B------:R-:W-:Y:S02]  /*14a0*/  LOP3.LUT R17, R11, 0x80000000, R23, 0x48, !PT ;  /* 0x800000000b117812 */ /* 0x000fe400078e4817 */
[----:B------:R-:W-:-:S13]  /*14b0*/  ISETP.EQ.OR P0, PT, R26, RZ, !P0 ;  /* 0x000000ff1a00720c */ /* 0x000fda0004702670 */
[----:B------:R-:W-:Y:S01]  /*14c0*/  @P0 LOP3.LUT R7, R17, 0x7ff00000, RZ, 0xfc, !PT ;  /* 0x7ff0000011070812 */ /* 0x000fe200078efcff */
[----:B------:R-:W-:Y:S02]  /*14d0*/  @!P0 IMAD.MOV.U32 R16, RZ, RZ, RZ ;  /* 0x000000ffff108224 */ /* 0x000fe400078e00ff */
[----:B------:R-:W-:Y:S02]  /*14e0*/  @P0 IMAD.MOV.U32 R16, RZ, RZ, RZ ;  /* 0x000000ffff100224 */ /* 0x000fe400078e00ff */
[----:B------:R-:W-:Y:S01]  /*14f0*/  @P0 IMAD.MOV.U32 R17, RZ, RZ, R7 ;  /* 0x000000ffff110224 */ /* 0x000fe200078e0007 */
[----:B------:R-:W-:Y:S06]  /*1500*/  BRA `(.L_x_18) ;  /* 0x0000000000147947 */ /* 0x000fec0003800000 */
.L_x_20:
[----:B------:R-:W-:Y:S01]  /*1510*/  LOP3.LUT R17, R23, 0x80000, RZ, 0xfc, !PT ;  /* 0x0008000017117812 */ /* 0x000fe200078efcff */
[----:B------:R-:W-:Y:S01]  /*1520*/  IMAD.MOV.U32 R16, RZ, RZ, R22 ;  /* 0x000000ffff107224 */ /* 0x000fe200078e0016 */
[----:B------:R-:W-:Y:S06]  /*1530*/  BRA `(.L_x_18) ;  /* 0x0000000000087947 */ /* 0x000fec0003800000 */
.L_x_19:
[----:B------:R-:W-:Y:S01]  /*1540*/  LOP3.LUT R17, R11, 0x80000, RZ, 0xfc, !PT ;  /* 0x000800000b117812 */ /* 0x000fe200078efcff */
[----:B------:R-:W-:-:S07]  /*1550*/  IMAD.MOV.U32 R16, RZ, RZ, R10 ;  /* 0x000000ffff107224 */ /* 0x000fce00078e000a */
.L_x_18:
[----:B------:R-:W-:Y:S05]  /*1560*/  BSYNC.RECONVERGENT B2 ;  /* 0x0000000000027941 */ /* 0x000fea0003800200 */
.L_x_16:
[----:B------:R-:W-:Y:S02]  /*1570*/  IMAD.MOV.U32 R8, RZ, RZ, R0 ;  /* 0x000000ffff087224 */ /* 0x000fe400078e0000 */
[----:B------:R-:W-:-:S04]  /*1580*/  IMAD.MOV.U32 R9, RZ, RZ, 0x0 ;  /* 0x00000000ff097424 */ /* 0x000fc800078e00ff */
[----:B------:R-:W-:Y:S05]  /*1590*/  RET.REL.NODEC R8 `(_Z11mydftkernelPK6float2Pfiiii) ;  /* 0xffffffe808987950 */ /* 0x000fea0003c3ffff */
        .weak           $__internal_1_$__cuda_sm20_sqrt_rn_f32_slowpath
        .type           $__internal_1_$__cuda_sm20_sqrt_rn_f32_slowpath,@function
        .size           $__internal_1_$__cuda_sm20_sqrt_rn_f32_slowpath,($__internal_2_$__cuda_sm3x_div_rn_noftz_f32_slowpath - $__internal_1_$__cuda_sm20_sqrt_rn_f32_slowpath)
$__internal_1_$__cuda_sm20_sqrt_rn_f32_slowpath:
[----:B------:R-:W-:-:S13]  /*15a0*/  LOP3.LUT P0, RZ, R0, 0x7fffffff, RZ, 0xc0, !PT ;  /* 0x7fffffff00ff7812 */ /* 0x000fda000780c0ff */
[----:B------:R-:W-:Y:S01]  /*15b0*/  @!P0 IMAD.MOV.U32 R5, RZ, RZ, R0 ;  /* 0x000000ffff058224 */ /* 0x000fe200078e0000 */
[----:B------:R-:W-:Y:S06]  /*15c0*/  @!P0 BRA `(.L_x_21) ;  /* 0x0000000000408947 */ /* 0x000fec0003800000 */
[----:B------:R-:W-:-:S13]  /*15d0*/  FSETP.GEU.FTZ.AND P0, PT, R0, RZ, PT ;  /* 0x000000ff0000720b */ /* 0x000fda0003f1e000 */
[----:B------:R-:W-:Y:S01]  /*15e0*/  @!P0 IMAD.MOV.U32 R5, RZ, RZ, 0x7fffffff ;  /* 0x7fffffffff058424 */ /* 0x000fe200078e00ff */
[----:B------:R-:W-:Y:S06]  /*15f0*/  @!P0 BRA `(.L_x_21) ;  /* 0x0000000000348947 */ /* 0x000fec0003800000 */
[----:B------:R-:W-:-:S13]  /*1600*/  FSETP.GTU.FTZ.AND P0, PT, |R0|, +INF , PT ;  /* 0x7f8000000000780b */ /* 0x000fda0003f1c200 */
[----:B------:R-:W-:Y:S01]  /*1610*/  @P0 FADD.FTZ R5, R0, 1 ;  /* 0x3f80000000050421 */ /* 0x000fe20000010000 */
[----:B------:R-:W-:Y:S06]  /*1620*/  @P0 BRA `(.L_x_21) ;  /* 0x0000000000280947 */ /* 0x000fec0003800000 */
[----:B------:R-:W-:-:S13]  /*1630*/  FSETP.NEU.FTZ.AND P0, PT, |R0|, +INF , PT ;  /* 0x7f8000000000780b */ /* 0x000fda0003f1d200 */
[----:B------:R-:W-:-:S04]  /*1640*/  @P0 FFMA R6, R0, 1.84467440737095516160e+19, RZ ;  /* 0x5f80000000060823 */ /* 0x000fc800000000ff */
[----:B------:R-:W0:Y:S02]  /*1650*/  @P0 MUFU.RSQ R5, R6 ;  /* 0x0000000600050308 */ /* 0x000e240000001400 */
[----:B0-----:R-:W-:Y:S01]  /*1660*/  @P0 FMUL.FTZ R7, R6, R5 ;  /* 0x0000000506070220 */ /* 0x001fe20000410000 */
[----:B------:R-:W-:Y:S01]  /*1670*/  @P0 FMUL.FTZ R9, R5, 0.5 ;  /* 0x3f00000005090820 */ /* 0x000fe20000410000 */
[----:B------:R-:W-:Y:S02]  /*1680*/  @!P0 IMAD.MOV.U32 R5, RZ, RZ, R0 ;  /* 0x000000ffff058224 */ /* 0x000fe400078e0000 */
[----:B------:R-:W-:-:S04]  /*1690*/  @P0 FADD.FTZ R8, -R7, -RZ ;  /* 0x800000ff07080221 */ /* 0x000fc80000010100 */
[----:B------:R-:W-:-:S04]  /*16a0*/  @P0 FFMA R8, R7, R8, R6 ;  /* 0x0000000807080223 */ /* 0x000fc80000000006 */
[----:B------:R-:W-:-:S04]  /*16b0*/  @P0 FFMA R8, R8, R9, R7 ;  /* 0x0000000908080223 */ /* 0x000fc80000000007 */
[----:B------:R-:W-:-:S07]  /*16c0*/  @P0 FMUL.FTZ R5, R8, 2.3283064365386962891e-10 ;  /* 0x2f80000008050820 */ /* 0x000fce0000410000 */
.L_x_21:
[----:B------:R-:W-:Y:S02]  /*16d0*/  IMAD.MOV.U32 R6, RZ, RZ, R10 ;  /* 0x000000ffff067224 */ /* 0x000fe400078e000a */
[----:B------:R-:W-:-:S04]  /*16e0*/  IMAD.MOV.U32 R7, RZ, RZ, 0x0 ;  /* 0x00000000ff077424 */ /* 0x000fc800078e00ff */
[----:B------:R-:W-:Y:S05]  /*16f0*/  RET.REL.NODEC R6 `(_Z11mydftkernelPK6float2Pfiiii) ;  /* 0xffffffe806407950 */ /* 0x000fea0003c3ffff */
        .weak           $__internal_2_$__cuda_sm3x_div_rn_noftz_f32_slowpath
        .type           $__internal_2_$__cuda_sm3x_div_rn_noftz_f32_slowpath,@function
        .size           $__internal_2_$__cuda_sm3x_div_rn_noftz_f32_slowpath,(.L_x_71 - $__internal_2_$__cuda_sm3x_div_rn_noftz_f32_slowpath)
$__internal_2_$__cuda_sm3x_div_rn_noftz_f32_slowpath:
[----:B------:R-:W-:Y:S01]  /*1700*/  SHF.R.U32.HI R8, RZ, 0x17, R10 ;  /* 0x00000017ff087819 */ /* 0x000fe2000001160a */
[----:B------:R-:W-:Y:S01]  /*1710*/  BSSY.RECONVERGENT B1, `(.L_x_22) ;  /* 0x0000063000017945 */ /* 0x000fe20003800200 */
[----:B------:R-:W-:Y:S02]  /*1720*/  SHF.R.U32.HI R0, RZ, 0x17, R5 ;  /* 0x00000017ff007819 */ /* 0x000fe40000011605 */
[----:B------:R-:W-:Y:S02]  /*1730*/  LOP3.LUT R8, R8, 0xff, RZ, 0xc0, !PT ;  /* 0x000000ff08087812 */ /* 0x000fe400078ec0ff */
[----:B------:R-:W-:-:S03]  /*1740*/  LOP3.LUT R12, R0, 0xff, RZ, 0xc0, !PT ;  /* 0x000000ff000c7812 */ /* 0x000fc600078ec0ff */
[----:B------:R-:W-:Y:S02]  /*1750*/  VIADD R9, R8, 0xffffffff ;  /* 0xffffffff08097836 */ /* 0x000fe40000000000 */
[----:B------:R-:W-:-:S03]  /*1760*/  VIADD R11, R12, 0xffffffff ;  /* 0xffffffff0c0b7836 */ /* 0x000fc60000000000 */
[----:B------:R-:W-:-:S04]  /*1770*/  ISETP.GT.U32.AND P0, PT, R9, 0xfd, PT ;  /* 0x000000fd0900780c */ /* 0x000fc80003f04070 */
[----:B------:R-:W-:-:S13]  /*1780*/  ISETP.GT.U32.OR P0, PT, R11, 0xfd, P0 ;  /* 0x000000fd0b00780c */ /* 0x000fda0000704470 */
[----:B------:R-:W-:Y:S01]  /*1790*/  @!P0 IMAD.MOV.U32 R7, RZ, RZ, RZ ;  /* 0x000000ffff078224 */ /* 0x000fe200078e00ff */
[----:B------:R-:W-:Y:S06]  /*17a0*/  @!P0 BRA `(.L_x_23) ;  /* 0x0000000000608947 */ /* 0x000fec0003800000 */
[----:B------:R-:W-:Y:S01]  /*17b0*/  FSETP.GTU.FTZ.AND P0, PT, |R5|, +INF , PT ;  /* 0x7f8000000500780b */ /* 0x000fe20003f1c200 */
[----:B------:R-:W-:Y:S01]  /*17c0*/  IMAD.MOV.U32 R0, RZ, RZ, R10 ;  /* 0x000000ffff007224 */ /* 0x000fe200078e000a */
[----:B------:R-:W-:-:S04]  /*17d0*/  FSETP.GTU.FTZ.AND P1, PT, |R10|, +INF , PT ;  /* 0x7f8000000a00780b */ /* 0x000fc80003f3c200 */
[----:B------:R-:W-:-:S13]  /*17e0*/  PLOP3.LUT P0, PT, P0, P1, PT, 0xf8, 0x8f ;  /* 0x00000000008f781c */ /* 0x000fda0000703f70 */
[----:B------:R-:W-:Y:S05]  /*17f0*/  @P0 BRA `(.L_x_24) ;  /* 0x00000004004c0947 */ /* 0x000fea0003800000 */
[----:B------:R-:W-:-:S13]  /*1800*/  LOP3.LUT P0, RZ, R10, 0x7fffffff, R5, 0xc8, !PT ;  /* 0x7fffffff0aff7812 */ /* 0x000fda000780c805 */
[----:B------:R-:W-:Y:S05]  /*1810*/  @!P0 BRA `(.L_x_25) ;  /* 0x00000004003c8947 */ /* 0x000fea0003800000 */
[C---:B------:R-:W-:Y:S02]  /*1820*/  FSETP.NEU.FTZ.AND P2, PT, |R5|.reuse, +INF , PT ;  /* 0x7f8000000500780b */ /* 0x040fe40003f5d200 */
[----:B------:R-:W-:Y:S02]  /*1830*/  FSETP.NEU.FTZ.AND P1, PT, |R0|, +INF , PT ;  /* 0x7f8000000000780b */ /* 0x000fe40003f3d200 */
[----:B------:R-:W-:-:S11]  /*1840*/  FSETP.NEU.FTZ.AND P0, PT, |R5|, +INF , PT ;  /* 0x7f8000000500780b */ /* 0x000fd60003f1d200 */
[----:B------:R-:W-:Y:S05]  /*1850*/  @!P1 BRA !P2, `(.L_x_25) ;  /* 0x00000004002c9947 */ /* 0x000fea0005000000 */
[----:B------:R-:W-:-:S04]  /*1860*/  LOP3.LUT P2, RZ, R5, 0x7fffffff, RZ, 0xc0, !PT ;  /* 0x7fffffff05ff7812 */ /* 0x000fc8000784c0ff */
[----:B------:R-:W-:-:S13]  /*1870*/  PLOP3.LUT P1, PT, P1, P2, PT, 0x2f, 0xf2 ;  /* 0x0000000000f2781c */ /* 0x000fda0000f24577 */
[----:B------:R-:W-:Y:S05]  /*1880*/  @P1 BRA `(.L_x_26) ;  /* 0x0000000400181947 */ /* 0x000fea0003800000 */
[----:B------:R-:W-:-:S04]  /*1890*/  LOP3.LUT P1, RZ, R10, 0x7fffffff, RZ, 0xc0, !PT ;  /* 0x7fffffff0aff7812 */ /* 0x000fc8000782c0ff */
[----:B------:R-:W-:-:S13]  /*18a0*/  PLOP3.LUT P0, PT, P0, P1, PT, 0x2f, 0xf2 ;  /* 0x0000000000f2781c */ /* 0x000fda0000702577 */
[----:B------:R-:W-:Y:S05]  /*18b0*/  @P0 BRA `(.L_x_27) ;  /* 0x0000000400000947 */ /* 0x000fea0003800000 */
[----:B------:R-:W-:Y:S02]  /*18c0*/  ISETP.GE.AND P0, PT, R11, RZ, PT ;  /* 0x000000ff0b00720c */ /* 0x000fe40003f06270 */
[----:B------:R-:W-:-:S11]  /*18d0*/  ISETP.GE.AND P1, PT, R9, RZ, PT ;  /* 0x000000ff0900720c */ /* 0x000fd60003f26270 */
[----:B------:R-:W-:Y:S02]  /*18e0*/  @P0 IMAD.MOV.U32 R7, RZ, RZ, RZ ;  /* 0x000000ffff070224 */ /* 0x000fe400078e00ff */
[----:B------:R-:W-:Y:S01]  /*18f0*/  @!P0 FFMA R5, R5, 1.84467440737095516160e+19, RZ ;  /* 0x5f80000005058823 */ /* 0x000fe200000000ff */
[----:B------:R-:W-:Y:S02]  /*1900*/  @!P0 IMAD.MOV.U32 R7, RZ, RZ, -0x40 ;  /* 0xffffffc0ff078424 */ /* 0x000fe400078e00ff */
[----:B------:R-:W-:Y:S02]  /*1910*/  @!P1 FFMA R10, R0, 1.84467440737095516160e+19, RZ ;  /* 0x5f800000000a9823 */ /* 0x000fe400000000ff */
[----:B------:R-:W-:-:S07]  /*1920*/  @!P1 VIADD R7, R7, 0x40 ;  /* 0x0000004007079836 */ /* 0x000fce0000000000 */
.L_x_23:
[----:B------:R-:W-:Y:S01]  /*1930*/  LEA R9, R8, 0xc0800000, 0x17 ;  /* 0xc080000008097811 */ /* 0x000fe200078eb8ff */
[----:B------:R-:W-:Y:S04]  /*1940*/  BSSY.RECONVERGENT B2, `(.L_x_28) ;  /* 0x0000036000027945 */ /* 0x000fe80003800200 */
[----:B------:R-:W-:Y:S02]  /*1950*/  IMAD.IADD R10, R10, 0x1, -R9 ;  /* 0x000000010a0a7824 */ /* 0x000fe400078e0a09 */
[----:B------:R-:W-:Y:S02]  /*1960*/  VIADD R9, R12, 0xffffff81 ;  /* 0xffffff810c097836 */ /* 0x000fe40000000000 */
[----:B------:R-:W0:Y:S01]  /*1970*/  MUFU.RCP R11, R10 ;  /* 0x0000000a000b7308 */ /* 0x000e220000001000 */
[----:B------:R-:W-:Y:S01]  /*1980*/  FADD.FTZ R13, -R10, -RZ ;  /* 0x800000ff0a0d7221 */ /* 0x000fe20000010100 */
[C---:B------:R-:W-:Y:S01]  /*1990*/  IMAD R0, R9.reuse, -0x800000, R5 ;  /* 0xff80000009007824 */ /* 0x040fe200078e0205 */
[----:B------:R-:W-:-:S05]  /*19a0*/  IADD3 R8, PT, PT, R9, 0x7f, -R8 ;  /* 0x0000007f09087810 */ /* 0x000fca0007ffe808 */
[----:B------:R-:W-:Y:S02]  /*19b0*/  IMAD.IADD R8, R8, 0x1, R7 ;  /* 0x0000000108087824 */ /* 0x000fe400078e0207 */
[----:B0-----:R-:W-:-:S04]  /*19c0*/  FFMA R12, R11, R13, 1 ;  /* 0x3f8000000b0c7423 */ /* 0x001fc8000000000d */
[----:B------:R-:W-:-:S04]  /*19d0*/  FFMA R14, R11, R12, R11 ;  /* 0x0000000c0b0e7223 */ /* 0x000fc8000000000b */
[----:B------:R-:W-:-:S04]  /*19e0*/  FFMA R5, R0, R14, RZ ;  /* 0x0000000e00057223 */ /* 0x000fc800000000ff */
[----:B------:R-:W-:-:S04]  /*19f0*/  FFMA R12, R13, R5, R0 ;  /* 0x000000050d0c7223 */ /* 0x000fc80000000000 */
[----:B------:R-:W-:-:S04]  /*1a00*/  FFMA R11, R14, R12, R5 ;  /* 0x0000000c0e0b7223 */ /* 0x000fc80000000005 */
[----:B------:R-:W-:-:S04]  /*1a10*/  FFMA R12, R13, R11, R0 ;  /* 0x0000000b0d0c7223 */ /* 0x000fc80000000000 */
[----:B------:R-:W-:-:S05]  /*1a20*/  FFMA R0, R14, R12, R11 ;  /* 0x0000000c0e007223 */ /* 0x000fca000000000b */
[----:B------:R-:W-:-:S04]  /*1a30*/  SHF.R.U32.HI R5, RZ, 0x17, R0 ;  /* 0x00000017ff057819 */ /* 0x000fc80000011600 */
[----:B------:R-:W-:-:S05]  /*1a40*/  LOP3.LUT R5, R5, 0xff, RZ, 0xc0, !PT ;  /* 0x000000ff05057812 */ /* 0x000fca00078ec0ff */
[----:B------:R-:W-:-:S04]  /*1a50*/  IMAD.IADD R9, R5, 0x1, R8 ;  /* 0x0000000105097824 */ /* 0x000fc800078e0208 */
[----:B------:R-:W-:-:S05]  /*1a60*/  VIADD R5, R9, 0xffffffff ;  /* 0xffffffff09057836 */ /* 0x000fca0000000000 */
[----:B------:R-:W-:-:S13]  /*1a70*/  ISETP.GE.U32.AND P0, PT, R5, 0xfe, PT ;  /* 0x000000fe0500780c */ /* 0x000fda0003f06070 */
[----:B------:R-:W-:Y:S05]  /*1a80*/  @!P0 BRA `(.L_x_29) ;  /* 0x0000000000808947 */ /* 0x000fea0003800000 */
[----:B------:R-:W-:-:S13]  /*1a90*/  ISETP.GT.AND P0, PT, R9, 0xfe, PT ;  /* 0x000000fe0900780c */ /* 0x000fda0003f04270 */
[----:B------:R-:W-:Y:S05]  /*1aa0*/  @P0 BRA `(.L_x_30) ;  /* 0x00000000006c0947 */ /* 0x000fea0003800000 */
[----:B------:R-:W-:-:S13]  /*1ab0*/  ISETP.GE.AND P0, PT, R9, 0x1, PT ;  /* 0x000000010900780c */ /* 0x000fda0003f06270 */
[----:B------:R-:W-:Y:S05]  /*1ac0*/  @P0 BRA `(.L_x_31) ;  /* 0x0000000000740947 */ /* 0x000fea0003800000 */
[----:B------:R-:W-:Y:S02]  /*1ad0*/  ISETP.GE.AND P0, PT, R9, -0x18, PT ;  /* 0xffffffe80900780c */ /* 0x000fe40003f06270 */
[----:B------:R-:W-:-:S11]  /*1ae0*/  LOP3.LUT R0, R0, 0x80000000, RZ, 0xc0, !PT ;  /* 0x8000000000007812 */ /* 0x000fd600078ec0ff */
[----:B------:R-:W-:Y:S05]  /*1af0*/  @!P0 BRA `(.L_x_31) ;  /* 0x0000000000688947 */ /* 0x000fea0003800000 */
[CCC-:B------:R-:W-:Y:S01]  /*1b00*/  FFMA.RZ R5, R14.reuse, R12.reuse, R11.reuse ;  /* 0x0000000c0e057223 */ /* 0x1c0fe2000000c00b */
[C---:B------:R-:W-:Y:S02]  /*1b10*/  VIADD R10, R9.reuse, 0x20 ;  /* 0x00000020090a7836 */ /* 0x040fe40000000000 */
[CCC-:B------:R-:W-:Y:S01]  /*1b20*/  FFMA.RM R8, R14.reuse, R12.reuse, R11.reuse ;  /* 0x0000000c0e087223 */ /* 0x1c0fe2000000400b */
[----:B------:R-:W-:Y:S02]  /*1b30*/  ISETP.NE.AND P2, PT, R9, RZ, PT ;  /* 0x000000ff0900720c */ /* 0x000fe40003f45270 */
[----:B------:R-:W-:Y:S01]  /*1b40*/  LOP3.LUT R7, R5, 0x7fffff, RZ, 0xc0, !PT ;  /* 0x007fffff05077812 */ /* 0x000fe200078ec0ff */
[----:B------:R-:W-:Y:S01]  /*1b50*/  FFMA.RP R5, R14, R12, R11 ;  /* 0x0000000c0e057223 */ /* 0x000fe2000000800b */
[----:B------:R-:W-:Y:S01]  /*1b60*/  ISETP.NE.AND P1, PT, R9, RZ, PT ;  /* 0x000000ff0900720c */ /* 0x000fe20003f25270 */
[----:B------:R-:W-:Y:S01]  /*1b70*/  IMAD.MOV R9, RZ, RZ, -R9 ;  /* 0x000000ffff097224 */ /* 0x000fe200078e0a09 */
[----:B------:R-:W-:-:S02]  /*1b80*/  LOP3.LUT R7, R7, 0x800000, RZ, 0xfc, !PT ;  /* 0x0080000007077812 */ /* 0x000fc400078efcff */
[----:B------:R-:W-:Y:S02]  /*1b90*/  FSETP.NEU.FTZ.AND P0, PT, R5, R8, PT ;  /* 0x000000080500720b */ /* 0x000fe40003f1d000 */
[----:B------:R-:W-:Y:S02]  /*1ba0*/  SHF.L.U32 R10, R7, R10, RZ ;  /* 0x0000000a070a7219 */ /* 0x000fe400000006ff */
[----:B------:R-:W-:Y:S02]  /*1bb0*/  SEL R8, R9, RZ, P2 ;  /* 0x000000ff09087207 */ /* 0x000fe40001000000 */
[----:B------:R-:W-:Y:S02]  /*1bc0*/  ISETP.NE.AND P1, PT, R10, RZ, P1 ;  /* 0x000000ff0a00720c */ /* 0x000fe40000f25270 */
[----:B------:R-:W-:Y:S02]  /*1bd0*/  SHF.R.U32.HI R8, RZ, R8, R7 ;  /* 0x00000008ff087219 */ /* 0x000fe40000011607 */
[----:B------:R-:W-:-:S02]  /*1be0*/  PLOP3.LUT P0, PT, P0, P1, PT, 0xf8, 0x8f ;  /* 0x00000000008f781c */ /* 0x000fc40000703f70 */
[----:B------:R-:W-:Y:S02]  /*1bf0*/  SHF.R.U32.HI R10, RZ, 0x1, R8 ;  /* 0x00000001ff0a7819 */ /* 0x000fe40000011608 */
[----:B------:R-:W-:-:S04]  /*1c00*/  SEL R5, RZ, 0x1, !P0 ;  /* 0x00000001ff057807 */ /* 0x000fc80004000000 */
[----:B------:R-:W-:-:S04]  /*1c10*/  LOP3.LUT R5, R5, 0x1, R10, 0xf8, !PT ;  /* 0x0000000105057812 */ /* 0x000fc800078ef80a */
[----:B------:R-:W-:-:S05]  /*1c20*/  LOP3.LUT R5, R5, R8, RZ, 0xc0, !PT ;  /* 0x0000000805057212 */ /* 0x000fca00078ec0ff */
[----:B------:R-:W-:-:S05]  /*1c30*/  IMAD.IADD R5, R10, 0x1, R5 ;  /* 0x000000010a057824 */ /* 0x000fca00078e0205 */
[----:B------:R-:W-:Y:S01]  /*1c40*/  LOP3.LUT R0, R5, R0, RZ, 0xfc, !PT ;  /* 0x0000000005007212 */ /* 0x000fe200078efcff */
[----:B------:R-:W-:Y:S06]  /*1c50*/  BRA `(.L_x_31) ;  /* 0x0000000000107947 */ /* 0x000fec0003800000 */
.L_x_30:
[----:B------:R-:W-:-:S04]  /*1c60*/  LOP3.LUT R0, R0, 0x80000000, RZ, 0xc0, !PT ;  /* 0x8000000000007812 */ /* 0x000fc800078ec0ff */
[----:B------:R-:W-:Y:S01]  /*1c70*/  LOP3.LUT R0, R0, 0x7f800000, RZ, 0xfc, !PT ;  /* 0x7f80000000007812 */ /* 0x000fe200078efcff */
[----:B------:R-:W-:Y:S06]  /*1c80*/  BRA `(.L_x_31) ;  /* 0x0000000000047947 */ /* 0x000fec0003800000 */
.L_x_29:
[----:B------:R-:W-:-:S07]  /*1c90*/  IMAD R0, R8, 0x800000, R0 ;  /* 0x0080000008007824 */ /* 0x000fce00078e0200 */
.L_x_31:
[----:B------:R-:W-:Y:S05]  /*1ca0*/  BSYNC.RECONVERGENT B2 ;  /* 0x0000000000027941 */ /* 0x000fea0003800200 */
.L_x_28:
[----:B------:R-:W-:Y:S05]  /*1cb0*/  BRA `(.L_x_32) ;  /* 0x0000000000207947 */ /* 0x000fea0003800000 */
.L_x_27:
[----:B------:R-:W-:-:S04]  /*1cc0*/  LOP3.LUT R0, R10, 0x80000000, R5, 0x48, !PT ;  /* 0x800000000a007812 */ /* 0x000fc800078e4805 */
[----:B------:R-:W-:Y:S01]  /*1cd0*/  LOP3.LUT R0, R0, 0x7f800000, RZ, 0xfc, !PT ;  /* 0x7f80000000007812 */ /* 0x000fe200078efcff */
[----:B------:R-:W-:Y:S06]  /*1ce0*/  BRA `(.L_x_32) ;  /* 0x0000000000147947 */ /* 0x000fec0003800000 */
.L_x_26:
[----:B------:R-:W-:Y:S01]  /*1cf0*/  LOP3.LUT R0, R10, 0x80000000, R5, 0x48, !PT ;  /* 0x800000000a007812 */ /* 0x000fe200078e4805 */
[----:B------:R-:W-:Y:S06]  /*1d00*/  BRA `(.L_x_32) ;  /* 0x00000000000c7947 */ /* 0x000fec0003800000 */
.L_x_25:
[----:B------:R-:W0:Y:S01]  /*1d10*/  MUFU.RSQ R0, -QNAN ;  /* 0xffc0000000007908 */ /* 0x000e220000001400 */
[----:B------:R-:W-:Y:S05]  /*1d20*/  BRA `(.L_x_32) ;  /* 0x0000000000047947 */ /* 0x000fea0003800000 */
.L_x_24:
[----:B------:R-:W-:-:S07]  /*1d30*/  FADD.FTZ R0, R5, R0 ;  /* 0x0000000005007221 */ /* 0x000fce0000010000 */
.L_x_32:
[----:B------:R-:W-:Y:S05]  /*1d40*/  BSYNC.RECONVERGENT B1 ;  /* 0x0000000000017941 */ /* 0x000fea0003800200 */
.L_x_22:
[----:B------:R-:W-:-:S04]  /*1d50*/  IMAD.MOV.U32 R7, RZ, RZ, 0x0 ;  /* 0x00000000ff077424 */ /* 0x000fc800078e00ff */
[----:B0-----:R-:W-:Y:S05]  /*1d60*/  RET.REL.NODEC R6 `(_Z11mydftkernelPK6float2Pfiiii) ;  /* 0xffffffe006a47950 */ /* 0x001fea0003c3ffff */
.L_x_33:
[----:B------:R-:W-:-:S00]  /*1d70*/  BRA `(.L_x_33) ;  /* 0xfffffffc00fc7947 */ /* 0x000fc0000383ffff */
[----:B------:R-:W-:-:S00]  /*1d80*/  NOP ;  /* 0x0000000000007918 */ /* 0x000fc00000000000 */
[----:B------:R-:W-:-:S00]  /*1d90*/  NOP ;  /* 0x0000000000007918 */ /* 0x000fc00000000000 */
[----:B------:R-:W-:-:S00]  /*1da0*/  NOP ;  /* 0x0000000000007918 */ /* 0x000fc00000000000 */
[----:B------:R-:W-:-:S00]  /*1db0*/  NOP ;  /* 0x0000000000007918 */ /* 0x000fc00000000000 */
[----:B------:R-:W-:-:S00]  /*1dc0*/  NOP ;  /* 0x0000000000007918 */ /* 0x000fc00000000000 */
[----:B------:R-:W-:-:S00]  /*1dd0*/  NOP ;  /* 0x0000000000007918 */ /* 0x000fc00000000000 */
[----:B------:R-:W-:-:S00]  /*1de0*/  NOP ;  /* 0x0000000000007918 */ /* 0x000fc00000000000 */
[----:B------:R-:W-:-:S00]  /*1df0*/  NOP ;  /* 0x0000000000007918 */ /* 0x000fc00000000000 */
.L_x_71:


//--------------------- .text._Z9dftKernelPK6float2PS_iiii --------------------------
	.section	.text._Z9dftKernelPK6float2PS_iiii,"ax",@progbits
	.align	128
        .global         _Z9dftKernelPK6float2PS_iiii
        .type           _Z9dftKernelPK6float2PS_iiii,@function
        .size           _Z9dftKernelPK6float2PS_iiii,(.L_x_73 - _Z9dftKernelPK6float2PS_iiii)
        .other          _Z9dftKernelPK6float2PS_iiii,@"STO_CUDA_ENTRY STV_DEFAULT"
_Z9dftKernelPK6float2PS_iiii:
.text._Z9dftKernelPK6float2PS_iiii:
[----:B------:R-:W0:Y:S01]  /*0000*/  LDC R1, c[0x0][0x37c] ;  /* 0x0000df00ff017b82 */ /* 0x000e220000000800 */
[----:B------:R-:W1:Y:S01]  /*0010*/  S2R R2, SR_TID.X ;  /* 0x0000000000027919 */ /* 0x000e620000002100 */
[----:B------:R-:W1:Y:S01]  /*0020*/  LDCU UR4, c[0x0][0x394] ;  /* 0x00007280ff0477ac */ /* 0x000e620008000800 */
[----:B0-----:R-:W-:Y:S01]  /*0030*/  VIADD R1, R1, 0xffffffe0 ;  /* 0xffffffe001017836 */ /* 0x001fe20000000000 */
[----:B-1----:R-:W-:-:S13]  /*0040*/  ISETP.GE.AND P0, PT, R2, UR4, PT ;  /* 0x0000000402007c0c */ /* 0x002fda000bf06270 */
[----:B------:R-:W-:Y:S05]  /*0050*/  @P0 EXIT ;  /* 0x000000000000094d */ /* 0x000fea0003800000 */
[----:B------:R-:W0:Y:S01]  /*0060*/  LDCU UR5, c[0x0][0x39c] ;  /* 0x00007380ff0577ac */ /* 0x000e220008000800 */
[----:B------:R-:W-:Y:S02]  /*0070*/  IMAD.MOV.U32 R3, RZ, RZ, RZ ;  /* 0x000000ffff037224 */ /* 0x000fe400078e00ff */
[----:B------:R-:W-:Y:S01]  /*0080*/  IMAD.MOV.U32 R4, RZ, RZ, RZ ;  /* 0x000000ffff047224 */ /* 0x000fe200078e00ff */
[----:B------:R-:W1:Y:S01]  /*0090*/  LDCU.64 UR8, c[0x0][0x358] ;  /* 0x00006b00ff0877ac */ /* 0x000e620008000a00 */
[----:B0-----:R-:W-:-:S09]  /*00a0*/  UISETP.GE.AND UP0, UPT, UR5, 0x1, UPT ;  /* 0x000000010500788c */ /* 0x001fd2000bf06270 */
[----:B-1----:R-:W-:Y:S05]  /*00b0*/  BRA.U !UP0, `(.L_x_34) ;  /* 0x0000000d08587547 */ /* 0x002fea000b800000 */
[----:B------:R-:W0:Y:S01]  /*00c0*/  I2F.F64.U32 R12, R2 ;  /* 0x00000002000c7312 */ /* 0x000e220000201800 */
[----:B------:R-:W-:Y:S01]  /*00d0*/  UMOV UR5, 0x401921fb ;  /* 0x401921fb00057882 */ /* 0x000fe20000000000 */
[----:B------:R-:W-:Y:S02]  /*00e0*/  IMAD.MOV.U32 R4, RZ, RZ, RZ ;  /* 0x000000ffff047224 */ /* 0x000fe400078e00ff */
[----:B------:R-:W-:-:S04]  /*00f0*/  IMAD.MOV.U32 R3, RZ, RZ, RZ ;  /* 0x000000ffff037224 */ /* 0x000fc800078e00ff */
[----:B------:R-:W1:Y:S01]  /*0100*/  I2F.F64.U32 R22, UR4 ;  /* 0x0000000400167d12 */ /* 0x000e620008201800 */
[----:B------:R-:W-:Y:S02]  /*0110*/  UMOV UR4, 0x54442eea ;  /* 0x54442eea00047882 */ /* 0x000fe40000000000 */
[----:B0-----:R-:W-:Y:S01]  /*0120*/  DMUL R12, R12, UR4 ;  /* 0x000000040c0c7c28 */ /* 0x001fe20008000000 */
[----:B------:R-:W-:-:S10]  /*0130*/  UMOV UR4, URZ ;  /* 0x000000ff00047c82 */ /* 0x000fd40008000000 */
.L_x_47:
[----:B------:R-:W0:Y:S01]  /*0140*/  LDCU UR5, c[0x0][0x39c] ;  /* 0x00007380ff0577ac */ /* 0x000e220008000800 */
[----:B------:R-:W-:Y:S02]  /*0150*/  IMAD.MOV.U32 R5, RZ, RZ, RZ ;  /* 0x000000ffff057224 */ /* 0x000fe400078e00ff */
[----:B------:R-:W-:Y:S01]  /*0160*/  IMAD.MOV.U32 R6, RZ, RZ, RZ ;  /* 0x000000ffff067224 */ /* 0x000fe200078e00ff */
[----:B------:R-:W-:Y:S01]  /*0170*/  UMOV UR7, UR4 ;  /* 0x0000000400077c82 */ /* 0x000fe20008000000 */
[----:B------:R-:W-:Y:S01]  /*0180*/  UIADD3 UR4, UPT, UPT, UR4, 0x1, URZ ;  /* 0x0000000104047890 */ /* 0x000fe2000fffe0ff */
[----:B------:R-:W-:-:S03]  /*0190*/  IMAD.MOV.U32 R24, RZ, RZ, RZ ;  /* 0x000000ffff187224 */ /* 0x000fc600078e00ff */
[----:B0-----:R-:W-:-:S11]  /*01a0*/  UISETP.NE.AND UP0, UPT, UR4, UR5, UPT ;  /* 0x000000050400728c */ /* 0x001fd6000bf05270 */
.L_x_46:
[----:B------:R-:W0:Y:S01]  /*01b0*/  LDC R7, c[0x0][0x398] ;  /* 0x0000e600ff077b82 */ /* 0x000e220000000800 */
[----:B------:R-:W2:Y:S01]  /*01c0*/  LDCU UR5, c[0x0][0x390] ;  /* 0x00007200ff0577ac */ /* 0x000ea20008000800 */
[----:B0-----:R-:W-:-:S05]  /*01d0*/  IMAD R7, R7, UR7, R6 ;  /* 0x0000000707077c24 */ /* 0x001fca000f8e0206 */
[----:B--2---:R-:W-:-:S13]  /*01e0*/  ISETP.GE.AND P0, PT, R7, UR5, PT ;  /* 0x0000000507007c0c */ /* 0x004fda000bf06270 */
[----:B------:R-:W-:Y:S05]  /*01f0*/  @P0 BRA `(.L_x_35) ;  /* 0x0000000800ec0947 */ /* 0x000fea0003800000 */
[----:B-1----:R-:W0:Y:S01]  /*0200*/  MUFU.RCP64H R9, R23 ;  /* 0x0000001700097308 */ /* 0x002e220000001800 */
[----:B------:R-:W-:Y:S01]  /*0210*/  IMAD.MOV.U32 R8, RZ, RZ, 0x1 ;  /* 0x00000001ff087424 */ /* 0x000fe200078e00ff */
[----:B------:R-:W-:Y:S05]  /*0220*/  BSSY.RECONVERGENT B0, `(.L_x_36) ;  /* 0x0000013000007945 */ /* 0x000fea0003800200 */
[----:B0-----:R-:W-:-:S08]  /*0230*/  DFMA R10, -R22, R8, 1 ;  /* 0x3ff00000160a742b */ /* 0x001fd00000000108 */
[----:B------:R-:W-:Y:S02]  /*0240*/  DFMA R14, R10, R10, R10 ;  /* 0x0000000a0a0e722b */ /* 0x000fe4000000000a */
[----:B------:R-:W0:Y:S06]  /*0250*/  I2F.F64.U32 R10, R6 ;  /* 0x00000006000a7312 */ /* 0x000e2c0000201800 */
        /* <DEDUP_REMOVED lines=12> */
[----:B------:R-:W-:Y:S05]  /*0320*/  CALL.REL.NOINC `($__internal_3_$__cuda_sm20_div_rn_f64_full) ;  /* 0x0000000c00487944 */ /* 0x000fea0003c00000 */
[----:B------:R-:W-:Y:S02]  /*0330*/  IMAD.MOV.U32 R8, RZ, RZ, R16 ;  /* 0x000000ffff087224 */ /* 0x000fe400078e0010 */
[----:B------:R-:W-:-:S07]  /*0340*/  IMAD.MOV.U32 R9, RZ, RZ, R17 ;  /* 0x000000ffff097224 */ /* 0x000fce00078e0011 */
.L_x_37:
[----:B------:R-:W-:Y:S05]  /*0350*/  BSYNC.RECONVERGENT B0 ;  /* 0x0000000000007941 */ /* 0x000fea0003800200 */
.L_x_36:
        /* <DEDUP_REMOVED lines=13> */
[----:B------:R-:W-:Y:S05]  /*0430*/  @!P1 BRA `(.L_x_40) ;  /* 0x0000000000d09947 */ /* 0x000fea0003800000 */
[----:B------:R-:W-:Y:S01]  /*0440*/  IMAD.SHL.U32 R8, R11, 0x100, RZ ;  /* 0x000001000b087824 */ /* 0x000fe200078e00ff */
[----:B------:R-:W0:Y:S01]  /*0450*/  LDCU.64 UR10, c[0x4][0xe0] ;  /* 0x01001c00ff0a77ac */ /* 0x000e220008000a00 */
[----:B------:R-:W-:Y:S02]  /*0460*/  IMAD.MOV.U32 R18, RZ, RZ, RZ ;  /* 0x000000ffff127224 */ /* 0x000fe400078e00ff */
[----:B------:R-:W-:Y:S01]  /*0470*/  IMAD.MOV.U32 R0, RZ, RZ, R1 ;  /* 0x000000ffff007224 */ /* 0x000fe200078e0001 */
[----:B------:R-:W-:Y:S01]  /*0480*/  LOP3.LUT R21, R8, 0x80000000, RZ, 0xfc, !PT ;  /* 0x8000000008157812 */ /* 0x000fe200078efcff */
[----:B------:R-:W-:Y:S01]  /*0490*/  UMOV UR6, URZ ;  /* 0x000000ff00067c82 */ /* 0x000fe20008000000 */
[----:B------:R-:W-:-:S05]  /*04a0*/  UMOV UR5, URZ ;  /* 0x000000ff00057c82 */ /* 0x000fca0008000000 */
.L_x_41:
        /* <DEDUP_REMOVED lines=33> */
[----:B------:R-:W-:Y:S02]  /*06c0*/  LEA.HI R0, R10, R19, RZ, 0x1 ;  /* 0x000000130a007211 */ /* 0x000fe400078f08ff */
[C---:B------:R-:W-:Y:S02]  /*06d0*/  LOP3.LUT R8, R14.reuse, R9, RZ, 0x3c, !PT ;  /* 0x000000090e087212 */ /* 0x040fe400078e3cff */
[----:B------:R-:W-:Y:S02]  /*06e0*/  LOP3.LUT R9, R14, R10, RZ, 0x3c, !PT ;  /* 0x0000000a0e097212 */ /* 0x000fe400078e3cff */
[----:B0-----:R-:W-:Y:S01]  /*06f0*/  LOP3.LUT R18, R10, R11, RZ, 0x3c, !PT ;  /* 0x0000000b0a127212 */ /* 0x001fe200078e3cff */
[----:B------:R-:W-:-:S03]  /*0700*/  IMAD.MOV R10, RZ, RZ, -R0 ;  /* 0x000000ffff0a7224 */ /* 0x000fc600078e0a00 */
[----:B------:R-:W0:Y:S01]  /*0710*/  I2F.F64.S64 R8, R8 ;  /* 0x0000000800087312 */ /* 0x000e220000301c00 */
[----:B------:R-:W-:Y:S01]  /*0720*/  ISETP.GE.AND P2, PT, R18, RZ, PT ;  /* 0x000000ff1200720c */ /* 0x000fe20003f46270 */
[----:B------:R-:W-:Y:S01]  /*0730*/  @!P1 IMAD.MOV.U32 R0, RZ, RZ, R10 ;  /* 0x000000ffff009224 */ /* 0x000fe200078e000a */
[----:B0-----:R-:W-:-:S10]  /*0740*/  DMUL R14, R8, UR10 ;  /* 0x0000000a080e7c28 */ /* 0x001fd40008000000 */
[----:B------:R-:W0:Y:S02]  /*0750*/  F2F.F32.F64 R14, R14 ;  /* 0x0000000e000e7310 */ /* 0x000e240000301000 */
[----:B0-----:R-:W-:Y:S01]  /*0760*/  FSEL R10, -R14, R14, !P2 ;  /* 0x0000000e0e0a7208 */ /* 0x001fe20005000100 */
[----:B------:R-:W-:Y:S06]  /*0770*/  BRA `(.L_x_39) ;  /* 0x0000000000087947 */ /* 0x000fec0003800000 */
.L_x_40:
[----:B------:R-:W-:Y:S01]  /*0780*/  FMUL R10, RZ, R11 ;  /* 0x0000000bff0a7220 */ /* 0x000fe20000400000 */
[----:B------:R-:W-:-:S07]  /*0790*/  IMAD.MOV.U32 R0, RZ, RZ, RZ ;  /* 0x000000ffff007224 */ /* 0x000fce00078e00ff */
.L_x_39:
[----:B------:R-:W-:Y:S05]  /*07a0*/  BSYNC.RECONVERGENT B0 ;  /* 0x0000000000007941 */ /* 0x000fea0003800200 */
.L_x_38:
[----:B------:R-:W-:Y:S02]  /*07b0*/  IMAD.MOV.U32 R18, RZ, RZ, 0x37cbac00 ;  /* 0x37cbac00ff127424 */ /* 0x000fe400078e00ff */
[----:B------:R-:W-:Y:S01]  /*07c0*/  FMUL R9, R10, R10 ;  /* 0x0000000a0a097220 */ /* 0x000fe20000400000 */
[----:B------:R-:W-:Y:S01]  /*07d0*/  LOP3.LUT R14, R0, 0x1, RZ, 0xc0, !PT ;  /* 0x00000001000e7812 */ /* 0x000fe200078ec0ff */
[----:B------:R-:W-:Y:S01]  /*07e0*/  IMAD.MOV.U32 R19, RZ, RZ, 0x3c0885e4 ;  /* 0x3c0885e4ff137424 */ /* 0x000fe200078e00ff */
[----:B------:R-:W-:Y:S01]  /*07f0*/  BSSY.RECONVERGENT B0, `(.L_x_42) ;  /* 0x0000044000007945 */ /* 0x000fe20003800200 */
[----:B------:R-:W-:Y:S01]  /*0800*/  FFMA R8, R9, R18, -0.0013887860113754868507 ;  /* 0xbab607ed09087423 */ /* 0x000fe20000000012 */
[----:B------:R-:W-:Y:S01]  /*0810*/  ISETP.NE.U32.AND P1, PT, R14, 0x1, PT ;  /* 0x000000010e00780c */ /* 0x000fe20003f25070 */
[----:B------:R-:W-:Y:S02]  /*0820*/  VIADD R14, R0, 0x1 ;  /* 0x00000001000e7836 */ /* 0x000fe40000000000 */
[----:B------:R-:W-:Y:S01]  /*0830*/  IMAD.MOV.U32 R20, RZ, RZ, 0x3e2aaaa8 ;  /* 0x3e2aaaa8ff147424 */ /* 0x000fe200078e00ff */
[----:B------:R-:W-:-:S02]  /*0840*/  FSEL R8, R8, -0.00019574658654164522886, P1 ;  /* 0xb94d415308087808 */ /* 0x000fc40000800000 */
[----:B------:R-:W-:Y:S02]  /*0850*/  FSEL R0, R19, 0.041666727513074874878, !P1 ;  /* 0x3d2aaabb13007808 */ /* 0x000fe40004800000 */
[----:B------:R-:W-:Y:S02]  /*0860*/  LOP3.LUT P2, RZ, R14, 0x2, RZ, 0xc0, !PT ;  /* 0x000000020eff7812 */ /* 0x000fe4000784c0ff */
[----:B------:R-:W-:Y:S01]  /*0870*/  FSEL R10, R10, 1, !P1 ;  /* 0x3f8000000a0a7808 */ /* 0x000fe20004800000 */
[----:B------:R-:W-:Y:S01]  /*0880*/  FFMA R0, R9, R8, R0 ;  /* 0x0000000809007223 */ /* 0x000fe20000000000 */
[----:B------:R-:W-:-:S03]  /*0890*/  FSEL R21, -R20, -0.4999999701976776123, !P1 ;  /* 0xbeffffff14157808 */ /* 0x000fc60004800100 */
[C---:B------:R-:W-:Y:S02]  /*08a0*/  FFMA R15, R9.reuse, R10, RZ ;  /* 0x0000000a090f7223 */ /* 0x040fe400000000ff */
[----:B------:R-:W-:-:S04]  /*08b0*/  FFMA R0, R9, R0, R21 ;  /* 0x0000000009007223 */ /* 0x000fc80000000015 */
[----:B------:R-:W-:-:S04]  /*08c0*/  FFMA R10, R15, R0, R10 ;  /* 0x000000000f0a7223 */ /* 0x000fc8000000000a */
[----:B------:R-:W-:Y:S01]  /*08d0*/  @P2 FADD R10, RZ, -R10 ;  /* 0x8000000aff0a2221 */ /* 0x000fe20000000000 */
[----:B------:R-:W-:Y:S06]  /*08e0*/  @!P0 BRA `(.L_x_43) ;  /* 0x0000000000d08947 */ /* 0x000fec0003800000 */
[----:B------:R-:W-:-:S13]  /*08f0*/  FSETP.NEU.AND P0, PT, |R11|, +INF , PT ;  /* 0x7f8000000b00780b */ /* 0x000fda0003f0d200 */
[----:B------:R-:W-:Y:S05]  /*0900*/  @!P0 BRA `(.L_x_44) ;  /* 0x0000000000c08947 */ /* 0x000fea0003800000 */
[----:B------:R-:W0:Y:S01]  /*0910*/  LDC.64 R8, c[0x4][0xe0] ;  /* 0x01003800ff087b82 */ /* 0x000e220000000a00 */
[----:B------:R-:W-:Y:S01]  /*0920*/  IMAD.SHL.U32 R14, R11, 0x100, RZ ;  /* 0x000001000b0e7824 */ /* 0x000fe200078e00ff */
[----:B------:R-:W-:Y:S01]  /*0930*/  UMOV UR5, URZ ;  /* 0x000000ff00057c82 */ /* 0x000fe20008000000 */
[----:B------:R-:W-:Y:S02]  /*0940*/  IMAD.MOV.U32 R21, RZ, RZ, RZ ;  /* 0x000000ffff157224 */ /* 0x000fe400078e00ff */
[----:B------:R-:W-:Y:S01]  /*0950*/  IMAD.MOV.U32 R0, RZ, RZ, RZ ;  /* 0x000000ffff007224 */ /* 0x000fe200078e00ff */
[----:B------:R-:W-:-:S07]  /*0960*/  LOP3.LUT R27, R14, 0x80000000, RZ, 0xfc, !PT ;  /* 0x800000000e1b7812 */ /* 0x000fce00078efcff */
.L_x_45:
        /* <DEDUP_REMOVED lines=17> */
[----:B-1----:R-:W2:Y:S04]  /*0a80*/  LDL R16, [R15+0x18] ;  /* 0x000018000f107983 */ /* 0x002ea80000100800 */
        /* <DEDUP_REMOVED lines=8> */
[--C-:B------:R-:W-:Y:S02]  /*0b10*/  SHF.R.U32.HI R17, RZ, 0x1e, R16.reuse ;  /* 0x0000001eff117819 */ /* 0x100fe40000011610 */
[C---:B------:R-:W-:Y:S01]  /*0b20*/  SHF.L.W.U32.HI R0, R9.reuse, 0x2, R16 ;  /* 0x0000000209007819 */ /* 0x040fe20000010e10 */
[----:B------:R-:W-:-:S03]  /*0b30*/  IMAD.SHL.U32 R9, R9, 0x4, RZ ;  /* 0x0000000409097824 */ /* 0x000fc600078e00ff */
[----:B------:R-:W-:Y:S02]  /*0b40*/  SHF.R.S32.HI R14, RZ, 0x1f, R0 ;  /* 0x0000001fff0e7819 */ /* 0x000fe40000011400 */
[----:B------:R-:W-:Y:S02]  /*0b50*/  LEA.HI R17, R0, R17, RZ, 0x1 ;  /* 0x0000001100117211 */ /* 0x000fe400078f08ff */
[C---:B------:R-:W-:Y:S02]  /*0b60*/  LOP3.LUT R8, R14.reuse, R9, RZ, 0x3c, !PT ;  /* 0x000000090e087212 */ /* 0x040fe400078e3cff */
[----:B------:R-:W-:Y:S02]  /*0b70*/  LOP3.LUT R9, R14, R0, RZ, 0x3c, !PT ;  /* 0x000000000e097212 */ /* 0x000fe400078e3cff */
[----:B------:R-:W-:Y:S01]  /*0b80*/  LOP3.LUT R11, R0, R11, RZ, 0x3c, !PT ;  /* 0x0000000b000b7212 */ /* 0x000fe200078e3cff */
[----:B------:R-:W-:-:S03]  /*0b90*/  IMAD.MOV R0, RZ, RZ, -R17 ;  /* 0x000000ffff007224 */ /* 0x000fc600078e0a11 */
[----:B------:R-:W1:Y:S01]  /*0ba0*/  I2F.F64.S64 R8, R8 ;  /* 0x0000000800087312 */ /* 0x000e620000301c00 */
[----:B------:R-:W-:Y:S01]  /*0bb0*/  ISETP.GE.AND P0, PT, R11, RZ, PT ;  /* 0x000000ff0b00720c */ /* 0x000fe20003f06270 */
[----:B------:R-:W-:Y:S01]  /*0bc0*/  @!P1 IMAD.MOV.U32 R17, RZ, RZ, R0 ;  /* 0x000000ffff119224 */ /* 0x000fe200078e0000 */
[----:B-1----:R-:W-:-:S10]  /*0bd0*/  DMUL R14, R8, UR10 ;  /* 0x0000000a080e7c28 */ /* 0x002fd40008000000 */
[----:B------:R-:W1:Y:S02]  /*0be0*/  F2F.F32.F64 R14, R14 ;  /* 0x0000000e000e7310 */ /* 0x000e640000301000 */
[----:B-1----:R-:W-:Y:S01]  /*0bf0*/  FSEL R16, -R14, R14, !P0 ;  /* 0x0000000e0e107208 */ /* 0x002fe20004000100 */
[----:B0-----:R-:W-:Y:S06]  /*0c00*/  BRA `(.L_x_43) ;  /* 0x0000000000087947 */ /* 0x001fec0003800000 */
.L_x_44:
[----:B------:R-:W-:Y:S01]  /*0c10*/  FMUL R16, RZ, R11 ;  /* 0x0000000bff107220 */ /* 0x000fe20000400000 */
[----:B------:R-:W-:-:S07]  /*0c20*/  IMAD.MOV.U32 R17, RZ, RZ, RZ ;  /* 0x000000ffff117224 */ /* 0x000fce00078e00ff */
.L_x_43:
[----:B------:R-:W-:Y:S05]  /*0c30*/  BSYNC.RECONVERGENT B0 ;  /* 0x0000000000007941 */ /* 0x000fea0003800200 */
.L_x_42:
[----:B------:R-:W0:Y:S02]  /*0c40*/  LDC.64 R8, c[0x0][0x380] ;  /* 0x0000e000ff087b82 */ /* 0x000e240000000a00 */
[----:B0-----:R-:W-:-:S06]  /*0c50*/  IMAD.WIDE R8, R7, 0x8, R8 ;  /* 0x0000000807087825 */ /* 0x001fcc00078e0208 */
[----:B------:R-:W2:Y:S01]  /*0c60*/  LDG.E.64 R8, desc[UR8][R8.64] ;  /* 0x0000000808087981 */ /* 0x000ea2000c1e1b00 */
[----:B------:R-:W-:Y:S01]  /*0c70*/  FMUL R7, R16, R16 ;  /* 0x0000001010077220 */ /* 0x000fe20000400000 */
[C---:B------:R-:W-:Y:S02]  /*0c80*/  LOP3.LUT R0, R17.reuse, 0x1, RZ, 0xc0, !PT ;  /* 0x0000000111007812 */ /* 0x040fe400078ec0ff */
[----:B------:R-:W-:Y:S01]  /*0c90*/  LOP3.LUT P1, RZ, R17, 0x2, RZ, 0xc0, !PT ;  /* 0x0000000211ff7812 */ /* 0x000fe2000782c0ff */
[----:B------:R-:W-:Y:S01]  /*0ca0*/  FFMA R18, R7, R18, -0.0013887860113754868507 ;  /* 0xbab607ed07127423 */ /* 0x000fe20000000012 */
[----:B------:R-:W-:-:S04]  /*0cb0*/  ISETP.NE.U32.AND P0, PT, R0, 0x1, PT ;  /* 0x000000010000780c */ /* 0x000fc80003f05070 */
[----:B------:R-:W-:Y:S02]  /*0cc0*/  FSEL R0, R19, 0.041666727513074874878, P0 ;  /* 0x3d2aaabb13007808 */ /* 0x000fe40000000000 */
[----:B------:R-:W-:Y:S02]  /*0cd0*/  FSEL R18, R18, -0.00019574658654164522886, !P0 ;  /* 0xb94d415312127808 */ /* 0x000fe40004000000 */
[----:B------:R-:W-:Y:S02]  /*0ce0*/  FSEL R11, -R20, -0.4999999701976776123, P0 ;  /* 0xbeffffff140b7808 */ /* 0x000fe40000000100 */
[----:B------:R-:W-:Y:S01]  /*0cf0*/  FSEL R16, R16, 1, P0 ;  /* 0x3f80000010107808 */ /* 0x000fe20000000000 */
[----:B------:R-:W-:-:S04]  /*0d00*/  FFMA R0, R7, R18, R0 ;  /* 0x0000001207007223 */ /* 0x000fc80000000000 */
        /* <DEDUP_REMOVED lines=9> */
[----:B------:R-:W-:-:S07]  /*0da0*/  FADD R24, R24, R9 ;  /* 0x0000000918187221 */ /* 0x000fce0000000000 */
.L_x_35:
[----:B------:R-:W0:Y:S01]  /*0db0*/  LDCU UR5, c[0x0][0x394] ;  /* 0x00007280ff0577ac */ /* 0x000e220008000800 */
[----:B------:R-:W-:-:S05]  /*0dc0*/  VIADD R6, R6, 0x1 ;  /* 0x0000000106067836 */ /* 0x000fca0000000000 */
[----:B0-----:R-:W-:-:S13]  /*0dd0*/  ISETP.NE.AND P0, PT, R6, UR5, PT ;  /* 0x0000000506007c0c */ /* 0x001fda000bf05270 */
[----:B------:R-:W-:Y:S05]  /*0de0*/  @P0 BRA `(.L_x_46) ;  /* 0xfffffff000f00947 */ /* 0x000fea000383ffff */
[----:B------:R-:W-:Y:S01]  /*0df0*/  FADD R4, R5, R4 ;  /* 0x0000000405047221 */ /* 0x000fe20000000000 */
[----:B------:R-:W-:Y:S01]  /*0e00*/  FADD R3, R24, R3 ;  /* 0x0000000318037221 */ /* 0x000fe20000000000 */
[----:B------:R-:W-:Y:S06]  /*0e10*/  BRA.U UP0, `(.L_x_47) ;  /* 0xfffffff100c87547 */ /* 0x000fec000b83ffff */
.L_x_34:
[----:B------:R-:W0:Y:S01]  /*0e20*/  LDCU UR4, c[0x0][0x39c] ;  /* 0x00007380ff0477ac */ /* 0x000e220008000800 */
[----:B------:R-:W-:Y:S01]  /*0e30*/  BSSY.RECONVERGENT B0, `(.L_x_48) ;  /* 0x000000e000007945 */ /* 0x000fe20003800200 */
[----:B0-----:R-:W-:-:S04]  /*0e40*/  I2FP.F32.S32 R8, UR4 ;  /* 0x0000000400087c45 */ /* 0x001fc80008201400 */
[----:B------:R-:W0:Y:S08]  /*0e50*/  MUFU.RCP R5, R8 ;  /* 0x0000000800057308 */ /* 0x000e300000001000 */
[----:B------:R-:W2:Y:S01]  /*0e60*/  FCHK P0, R4, R8 ;  /* 0x0000000804007302 */ /* 0x000ea20000000000 */
[----:B0-----:R-:W-:-:S04]  /*0e70*/  FFMA R0, -R8, R5, 1 ;  /* 0x3f80000008007423 */ /* 0x001fc80000000105 */
[----:B------:R-:W-:-:S04]  /*0e80*/  FFMA R5, R5, R0, R5 ;  /* 0x0000000005057223 */ /* 0x000fc80000000005 */
[----:B------:R-:W-:-:S04]  /*0e90*/  FFMA R7, R5, R4, RZ ;  /* 0x0000000405077223 */ /* 0x000fc800000000ff */
[----:B------:R-:W-:-:S04]  /*0ea0*/  FFMA R6, -R8, R7, R4 ;  /* 0x0000000708067223 */ /* 0x000fc80000000104 */
[----:B------:R-:W-:Y:S01]  /*0eb0*/  FFMA R6, R5, R6, R7 ;  /* 0x0000000605067223 */ /* 0x000fe20000000007 */
[----:B--2---:R-:W-:Y:S06]  /*0ec0*/  @!P0 BRA `(.L_x_49) ;  /* 0x0000000000108947 */ /* 0x004fec0003800000 */
[----:B------:R-:W-:Y:S01]  /*0ed0*/  IMAD.MOV.U32 R5, RZ, RZ, R8 ;  /* 0x000000ffff057224 */ /* 0x000fe200078e0008 */
[----:B------:R-:W-:-:S07]  /*0ee0*/  MOV R10, 0xf00 ;  /* 0x00000f00000a7802 */ /* 0x000fce0000000f00 */
[----:B-1----:R-:W-:Y:S05]  /*0ef0*/  CALL.REL.NOINC `($__internal_4_$__cuda_sm3x_div_rn_noftz_f32_slowpath) ;  /* 0x0000000400c07944 */ /* 0x002fea0003c00000 */
[----:B------:R-:W-:-:S07]  /*0f00*/  IMAD.MOV.U32 R6, RZ, RZ, R0 ;  /* 0x000000ffff067224 */ /* 0x000fce00078e0000 */
.L_x_49:
[----:B------:R-:W-:Y:S05]  /*0f10*/  BSYNC.RECONVERGENT B0 ;  /* 0x0000000000007941 */ /* 0x000fea0003800200 */
.L_x_48:
[----:B------:R-:W0:Y:S01]  /*0f20*/  MUFU.RCP R5, R8 ;  /* 0x0000000800057308 */ /* 0x000e220000001000 */
[----:B------:R-:W-:Y:S07]  /*0f30*/  BSSY.RECONVERGENT B0, `(.L_x_50) ;  /* 0x000000d000007945 */ /* 0x000fee0003800200 */
        /* <DEDUP_REMOVED lines=8> */
[----:B------:R-:W-:Y:S01]  /*0fc0*/  MOV R10, 0xff0 ;  /* 0x00000ff0000a7802 */ /* 0x000fe20000000f00 */
[----:B------:R-:W-:-:S07]  /*0fd0*/  IMAD.MOV.U32 R5, RZ, RZ, R8 ;  /* 0x000000ffff057224 */ /* 0x000fce00078e0008 */
[----:B-1----:R-:W-:Y:S05]  /*0fe0*/  CALL.REL.NOINC `($__internal_4_$__cuda_sm3x_div_rn_noftz_f32_slowpath) ;  /* 0x0000000400847944 */ /* 0x002fea0003c00000 */
[----:B------:R-:W-:-:S07]  /*0ff0*/  IMAD.MOV.U32 R7, RZ, RZ, R0 ;  /* 0x000000ffff077224 */ /* 0x000fce00078e0000 */
.L_x_51:
[----:B------:R-:W-:Y:S05]  /*1000*/  BSYNC.RECONVERGENT B0 ;  /* 0x0000000000007941 */ /* 0x000fea0003800200 */
.L_x_50:
[----:B------:R-:W0:Y:S02]  /*1010*/  LDC.64 R4, c[0x0][0x388] ;  /* 0x0000e200ff047b82 */ /* 0x000e240000000a00 */
[----:B0-----:R-:W-:-:S05]  /*1020*/  IMAD.WIDE.U32 R2, R2, 0x8, R4 ;  /* 0x0000000802027825 */ /* 0x001fca00078e0004 */
[----:B------:R-:W-:Y:S01]  /*1030*/  STG.E.64 desc[UR8][R2.64], R6 ;  /* 0x0000000602007986 */ /* 0x000fe2000c101b08 */
[----:B------:R-:W-:Y:S05]  /*1040*/  EXIT ;  /* 0x000000000000794d */ /* 0x000fea0003800000 */
        .weak           $__internal_3_$__cuda_sm20_div_rn_f64_full
        .type           $__internal_3_$__cuda_sm20_div_rn_f64_full,@function
        .size           $__internal_3_$__cuda_sm20_div_rn_f64_full,($__internal_4_$__cuda_sm3x_div_rn_noftz_f32_slowpath - $__internal_3_$__cuda_sm20_div_rn_f64_full)
$__internal_3_$__cuda_sm20_div_rn_f64_full:
        /* <DEDUP_REMOVED lines=58> */
[----:B------:R-:W-:-:S06]  /*13f0*/  IMAD.MOV.U32 R8, RZ, RZ, RZ ;  /* 0x000000ffff087224 */ /* 0x000fcc00078e00ff */
[----:B------:R-:W-:-:S03]  /*1400*/  DFMA R8, R16, -R8, R20 ;  /* 0x800000081008722b */ /* 0x000fc60000000014 */
[----:B------:R-:W-:-:S03]  /*1410*/  LOP3.LUT R15, R11, R15, RZ, 0x3c, !PT ;  /* 0x0000000f0b0f7212 */ /* 0x000fc600078e3cff */
[----:B------:R-:W-:-:S04]  /*1420*/  IADD3 R8, PT, PT, -R18, -0x43300000, RZ ;  /* 0xbcd0000012087810 */ /* 0x000fc80007ffe1ff */
[----:B------:R-:W-:-:S04]  /*1430*/  FSETP.NEU.AND P0, PT, |R9|, R8, PT ;  /* 0x000000080900720b */ /* 0x000fc80003f0d200 */
[----:B------:R-:W-:Y:S02]  /*1440*/  FSEL R16, R10, R16, !P0 ;  /* 0x000000100a107208 */ /* 0x000fe40004000000 */
[----:B------:R-:W-:Y:S01]  /*1450*/  FSEL R17, R15, R17, !P0 ;  /* 0x000000110f117208 */ /* 0x000fe20004000000 */
[----:B------:R-:W-:Y:S06]  /*1460*/  BRA `(.L_x_54) ;  /* 0x0000000000547947 */ /* 0x000fec0003800000 */
.L_x_53:
        /* <DEDUP_REMOVED lines=16> */
.L_x_56:
[----:B------:R-:W-:Y:S01]  /*1570*/  LOP3.LUT R17, R23, 0x80000, RZ, 0xfc, !PT ;  /* 0x0008000017117812 */ /* 0x000fe200078efcff */
[----:B------:R-:W-:Y:S01]  /*1580*/  IMAD.MOV.U32 R16, RZ, RZ, R22 ;  /* 0x000000ffff107224 */ /* 0x000fe200078e0016 */
[----:B------:R-:W-:Y:S06]  /*1590*/  BRA `(.L_x_54) ;  /* 0x0000000000087947 */ /* 0x000fec0003800000 */
.L_x_55:
[----:B------:R-:W-:Y:S01]  /*15a0*/  LOP3.LUT R17, R11, 0x80000, RZ, 0xfc, !PT ;  /* 0x000800000b117812 */ /* 0x000fe200078efcff */
[----:B------:R-:W-:-:S07]  /*15b0*/  IMAD.MOV.U32 R16, RZ, RZ, R10 ;  /* 0x000000ffff107224 */ /* 0x000fce00078e000a */
.L_x_54:
[----:B------:R-:W-:Y:S05]  /*15c0*/  BSYNC.RECONVERGENT B1 ;  /* 0x0000000000017941 */ /* 0x000fea0003800200 */
.L_x_52:
[----:B------:R-:W-:Y:S02]  /*15d0*/  IMAD.MOV.U32 R8, RZ, RZ, R0 ;  /* 0x000000ffff087224 */ /* 0x000fe400078e0000 */
[----:B------:R-:W-:-:S04]  /*15e0*/  IMAD.MOV.U32 R9, RZ, RZ, 0x0 ;  /* 0x00000000ff097424 */ /* 0x000fc800078e00ff */
[----:B------:R-:W-:Y:S05]  /*15f0*/  RET.REL.NODEC R8 `(_Z9dftKernelPK6float2PS_iiii) ;  /* 0xffffffe808807950 */ /* 0x000fea0003c3ffff */
        .weak           $__internal_4_$__cuda_sm3x_div_rn_noftz_f32_slowpath
        .type           $__internal_4_$__cuda_sm3x_div_rn_noftz_f32_slowpath,@function
        .size           $__internal_4_$__cuda_sm3x_div_rn_noftz_f32_slowpath,(.L_x_73 - $__internal_4_$__cuda_sm3x_div_rn_noftz_f32_slowpath)
$__internal_4_$__cuda_sm3x_div_rn_noftz_f32_slowpath:
        /* <DEDUP_REMOVED lines=11> */
[----:B------:R-:W-:Y:S02]  /*16b0*/  FSETP.GTU.FTZ.AND P0, PT, |R4|, +INF , PT ;  /* 0x7f8000000400780b */ /* 0x000fe40003f1c200 */
        /* <DEDUP_REMOVED lines=22> */
.L_x_58:
[----:B------:R-:W-:Y:S01]  /*1820*/  LEA R0, R14, 0xc0800000, 0x17 ;  /* 0xc08000000e007811 */ /* 0x000fe200078eb8ff */
[----:B------:R-:W-:Y:S04]  /*1830*/  BSSY.RECONVERGENT B2, `(.L_x_63) ;  /* 0x0000036000027945 */ /* 0x000fe80003800200 */
[----:B------:R-:W-:Y:S02]  /*1840*/  IMAD.IADD R9, R5, 0x1, -R0 ;  /* 0x0000000105097824 */ /* 0x000fe400078e0a00 */
[----:B------:R-:W-:Y:S02]  /*1850*/  VIADD R5, R12, 0xffffff81 ;  /* 0xffffff810c057836 */ /* 0x000fe40000000000 */
[----:B------:R-:W0:Y:S01]  /*1860*/  MUFU.RCP R11, R9 ;  /* 0x00000009000b7308 */ /* 0x000e220000001000 */
[----:B------:R-:W-:Y:S01]  /*1870*/  FADD.FTZ R13, -R9, -RZ ;  /* 0x800000ff090d7221 */ /* 0x000fe20000010100 */
[----:B------:R-:W-:-:S03]  /*1880*/  IMAD R0, R5, -0x800000, R4 ;  /* 0xff80000005007824 */ /* 0x000fc600078e0204 */
[----:B0-----:R-:W-:-:S04]  /*1890*/  FFMA R12, R11, R13, 1 ;  /* 0x3f8000000b0c7423 */ /* 0x001fc8000000000d */
[----:B------:R-:W-:Y:S01]  /*18a0*/  FFMA R15, R11, R12, R11 ;  /* 0x0000000c0b0f7223 */ /* 0x000fe2000000000b */
[----:B------:R-:W-:-:S03]  /*18b0*/  IADD3 R12, PT, PT, R5, 0x7f, -R14 ;  /* 0x0000007f050c7810 */ /* 0x000fc60007ffe80e */
[----:B------:R-:W-:Y:S02]  /*18c0*/  FFMA R4, R0, R15, RZ ;  /* 0x0000000f00047223 */ /* 0x000fe400000000ff */
[----:B------:R-:W-:Y:S02]  /*18d0*/  IMAD.IADD R7, R12, 0x1, R7 ;  /* 0x000000010c077824 */ /* 0x000fe400078e0207 */
        /* <DEDUP_REMOVED lines=17> */
[-CC-:B------:R-:W-:Y:S01]  /*19f0*/  FFMA.RZ R4, R15, R13.reuse, R16.reuse ;  /* 0x0000000d0f047223 */ /* 0x180fe2000000c010 */
[----:B------:R-:W-:Y:S02]  /*1a00*/  VIADD R12, R9, 0x20 ;  /* 0x00000020090c7836 */ /* 0x000fe40000000000 */
[-CC-:B------:R-:W-:Y:S01]  /*1a10*/  FFMA.RM R5, R15, R13.reuse, R16.reuse ;  /* 0x0000000d0f057223 */ /* 0x180fe20000004010 */
        /* <DEDUP_REMOVED lines=19> */
.L_x_65:
[----:B------:R-:W-:-:S04]  /*1b50*/  LOP3.LUT R0, R0, 0x80000000, RZ, 0xc0, !PT ;  /* 0x8000000000007812 */ /* 0x000fc800078ec0ff */
[----:B------:R-:W-:Y:S01]  /*1b60*/  LOP3.LUT R0, R0, 0x7f800000, RZ, 0xfc, !PT ;  /* 0x7f80000000007812 */ /* 0x000fe200078efcff */
[----:B------:R-:W-:Y:S06]  /*1b70*/  BRA `(.L_x_66) ;  /* 0x0000000000047947 */ /* 0x000fec0003800000 */
.L_x_64:
[----:B------:R-:W-:-:S07]  /*1b80*/  IMAD R0, R7, 0x800000, R0 ;  /* 0x0080000007007824 */ /* 0x000fce00078e0200 */
.L_x_66:
[----:B------:R-:W-:Y:S05]  /*1b90*/  BSYNC.RECONVERGENT B2 ;  /* 0x0000000000027941 */ /* 0x000fea0003800200 */
.L_x_63:
[----:B------:R-:W-:Y:S05]  /*1ba0*/  BRA `(.L_x_67) ;  /* 0x0000000000207947 */ /* 0x000fea0003800000 */
.L_x_62:
[----:B------:R-:W-:-:S04]  /*1bb0*/  LOP3.LUT R0, R5, 0x80000000, R4, 0x48, !PT ;  /* 0x8000000005007812 */ /* 0x000fc800078e4804 */
[----:B------:R-:W-:Y:S01]  /*1bc0*/  LOP3.LUT R0, R0, 0x7f800000, RZ, 0xfc, !PT ;  /* 0x7f80000000007812 */ /* 0x000fe200078efcff */
[----:B------:R-:W-:Y:S06]  /*1bd0*/  BRA `(.L_x_67) ;  /* 0x0000000000147947 */ /* 0x000fec0003800000 */
.L_x_61:
[----:B------:R-:W-:Y:S01]  /*1be0*/  LOP3.LUT R0, R5, 0x80000000, R4, 0x48, !PT ;  /* 0x8000000005007812 */ /* 0x000fe200078e4804 */
[----:B------:R-:W-:Y:S06]  /*1bf0*/  BRA `(.L_x_67) ;  /* 0x00000000000c7947 */ /* 0x000fec0003800000 */
.L_x_60:
[----:B------:R-:W0:Y:S01]  /*1c00*/  MUFU.RSQ R0, -QNAN ;  /* 0xffc0000000007908 */ /* 0x000e220000001400 */
[----:B------:R-:W-:Y:S05]  /*1c10*/  BRA `(.L_x_67) ;  /* 0x0000000000047947 */ /* 0x000fea0003800000 */
.L_x_59:
[----:B------:R-:W-:-:S07]  /*1c20*/  FADD.FTZ R0, R4, R5 ;  /* 0x0000000504007221 */ /* 0x000fce0000010000 */
.L_x_67:
[----:B------:R-:W-:Y:S05]  /*1c30*/  BSYNC.RECONVERGENT B1 ;  /* 0x0000000000017941 */ /* 0x000fea0003800200 */
.L_x_57:
[----:B------:R-:W-:-:S04]  /*1c40*/  IMAD.MOV.U32 R11, RZ, RZ, 0x0 ;  /* 0x00000000ff0b7424 */ /* 0x000fc800078e00ff */
[----:B0-----:R-:W-:Y:S05]  /*1c50*/  RET.REL.NODEC R10 `(_Z9dftKernelPK6float2PS_iiii) ;  /* 0xffffffe00ae87950 */ /* 0x001fea0003c3ffff */
.L_x_68:
        /* <DEDUP_REMOVED lines=10> */
.L_x_73:


//--------------------- .nv.global.init           --------------------------
	.section	.nv.global.init,"aw",@progbits
	.align	4
.nv.global.init:
	.type		__cudart_i2opi_f,@object
	.size		__cudart_i2opi_f,(.L_28 - __cudart_i2opi_f)
__cudart_i2opi_f:
        /*0000*/ 	.byte	0x41, 0x90, 0x43, 0x3c, 0x99, 0x95, 0x62, 0xdb, 0xc0, 0xdd, 0x34, 0xf5, 0xd1, 0x57, 0x27, 0xfc
        /*0010*/ 	.byte	0x29, 0x15, 0x44, 0x4e, 0x6e, 0x83, 0xf9, 0xa2
.L_28:


//--------------------- .nv.shared.reserved.0     --------------------------
	.section	.nv.shared.reserved.0,"aw",@nobits
	.weak		__nv_reservedSMEM_offset_0_alias
	.size		__nv_reservedSMEM_offset_0_alias, 0, 64
	.other		__nv_reservedSMEM_offset_0_alias,@"STO_CUDA_RESERVED_SHARED STV_DEFAULT"
__nv_reservedSMEM_offset_0_alias:
	.zero		0
	.zero		64


//--------------------- .nv.global                --------------------------
	.section	.nv.global,"aw",@nobits
.nv.global:
	.type		_ZN34_INTERNAL_28e00b31_4_k_cu_a7998e654cuda3std3__48in_placeE,@object
	.size		_ZN34_INTERNAL_28e00b31_4_k_cu_a7998e654cuda3std3__48in_placeE,(_ZN34_INTERNAL_28e00b31_4_k_cu_a7998e654cuda3std6ranges3__45__cpo8distanceE - _ZN34_INTERNAL_28e00b31_4_k_cu_a7998e654cuda3std3__48in_placeE)
_ZN34_INTERNAL_28e00b31_4_k_cu_a7998e654cuda3std3__48in_placeE:
	.zero		1
	.type		_ZN34_INTERNAL_28e00b31_4_k_cu_a7998e654cuda3std6ranges3__45__cpo8distanceE,@object
	.size		_ZN34_INTERNAL_28e00b31_4_k_cu_a7998e654cuda3std6ranges3__45__cpo8distanceE,(_ZN34_INTERNAL_28e00b31_4_k_cu_a7998e654cuda3std3__45__cpo6cbeginE - _ZN34_INTERNAL_28e00b31_4_k_cu_a7998e654cuda3std6ranges3__45__cpo8distanceE)
_ZN34_INTERNAL_28e00b31_4_k_cu_a7998e654cuda3std6ranges3__45__cpo8distanceE:
	.zero		1
	.type		_ZN34_INTERNAL_28e00b31_4_k_cu_a7998e654cuda3std3__45__cpo6cbeginE,@object
	.size		_ZN34_INTERNAL_28e00b31_4_k_cu_a7998e654cuda3std3__45__cpo6cbeginE,(_ZN34_INTERNAL_28e00b31_4_k_cu_a7998e654cuda3std6ranges3__45__cpo7advanceE - _ZN34_INTERNAL_28e00b31_4_k_cu_a7998e654cuda3std3__45__cpo6cbeginE)
_ZN34_INTERNAL_28e00b31_4_k_cu_a7998e654cuda3std3__45__cpo6cbeginE:
	.zero		1
	.type		_ZN34_INTERNAL_28e00b31_4_k_cu_a7998e654cuda3std6ranges3__45__cpo7advanceE,@object
	.size		_ZN34_INTERNAL_28e00b31_4_k_cu_a7998e654cuda3std6ranges3__45__cpo7advanceE,(_ZN34_INTERNAL_28e00b31_4_k_cu_a7998e654cuda3std3__45__cpo7crbeginE - _ZN34_INTERNAL_28e00b31_4_k_cu_a7998e654cuda3std6ranges3__45__cpo7advanceE)
_ZN34_INTERNAL_28e00b31_4_k_cu_a7998e654cuda3std6ranges3__45__cpo7advanceE:
	.zero		1
	.type		_ZN34_INTERNAL_28e00b31_4_k_cu_a7998e654cuda3std3__45__cpo7crbeginE,@object
	.size		_ZN34_INTERNAL_28e00b31_4_k_cu_a7998e654cuda3std3__45__cpo7crbeginE,(_ZN34_INTERNAL_28e00b31_4_k_cu_a7998e654cuda3std6ranges3__45__cpo4dataE - _ZN34_INTERNAL_28e00b31_4_k_cu_a7998e654cuda3std3__45__cpo7crbeginE)
_ZN34_INTERNAL_28e00b31_4_k_cu_a7998e654cuda3std3__45__cpo7crbeginE:
	.zero		1
	.type		_ZN34_INTERNAL_28e00b31_4_k_cu_a7998e654cuda3std6ranges3__45__cpo4dataE,@object
	.size		_ZN34_INTERNAL_28e00b31_4_k_cu_a7998e654cuda3std6ranges3__45__cpo4dataE,(_ZN34_INTERNAL_28e00b31_4_k_cu_a7998e654cuda3std6ranges3__45__cpo5beginE - _ZN34_INTERNAL_28e00b31_4_k_cu_a7998e654cuda3std6ranges3__45__cpo4dataE)
_ZN34_INTERNAL_28e00b31_4_k_cu_a7998e654cuda3std6ranges3__45__cpo4dataE:
	.zero		1
	.type		_ZN34_INTERNAL_28e00b31_4_k_cu_a7998e654cuda3std6ranges3__45__cpo5beginE,@object
	.size		_ZN34_INTERNAL_28e00b31_4_k_cu_a7998e654cuda3std6ranges3__45__cpo5beginE,(_ZN34_INTERNAL_28e00b31_4_k_cu_a7998e654cuda3std3__436_GLOBAL__N__28e00b31_4_k_cu_a7998e656ignoreE - _ZN34_INTERNAL_28e00b31_4_k_cu_a7998e654cuda3std6ranges3__45__cpo5beginE)
_ZN34_INTERNAL_28e00b31_4_k_cu_a7998e654cuda3std6ranges3__45__cpo5beginE:
	.zero		1
	.type		_ZN34_INTERNAL_28e00b31_4_k_cu_a7998e654cuda3std3__436_GLOBAL__N__28e00b31_4_k_cu_a7998e656ignoreE,@object
	.size		_ZN34_INTERNAL_28e00b31_4_k_cu_a7998e654cuda3std3__436_GLOBAL__N__28e00b31_4_k_cu_a7998e656ignoreE,(_ZN34_INTERNAL_28e00b31_4_k_cu_a7998e654cuda3std6ranges3__45__cpo4sizeE - _ZN34_INTERNAL_28e00b31_4_k_cu_a7998e654cuda3std3__436_GLOBAL__N__28e00b31_4_k_cu_a7998e656ignoreE)
_ZN34_INTERNAL_28e00b31_4_k_cu_a7998e654cuda3std3__436_GLOBAL__N__28e00b31_4_k_cu_a7998e656ignoreE:
	.zero		1
	.type		_ZN34_INTERNAL_28e00b31_4_k_cu_a7998e654cuda3std6ranges3__45__cpo4sizeE,@object
	.size		_ZN34_INTERNAL_28e00b31_4_k_cu_a7998e654cuda3std6ranges3__45__cpo4sizeE,(_ZN34_INTERNAL_28e00b31_4_k_cu_a7998e654cuda3std3__45__cpo5beginE - _ZN34_INTERNAL_28e00b31_4_k_cu_a7998e654cuda3std6ranges3__45__cpo4sizeE)
_ZN34_INTERNAL_28e00b31_4_k_cu_a7998e654cuda3std6ranges3__45__cpo4sizeE:
	.zero		1
	.type		_ZN34_INTERNAL_28e00b31_4_k_cu_a7998e654cuda3std3__45__cpo5beginE,@object
	.size		_ZN34_INTERNAL_28e00b31_4_k_cu_a7998e654cuda3std3__45__cpo5beginE,(_ZN34_INTERNAL_28e00b31_4_k_cu_a7998e654cuda3std6ranges3__45__cpo6cbeginE - _ZN34_INTERNAL_28e00b31_4_k_cu_a7998e654cuda3std3__45__cpo5beginE)
_ZN34_INTERNAL_28e00b31_4_k_cu_a7998e654cuda3std3__45__cpo5beginE:
	.zero		1
	.type		_ZN34_INTERNAL_28e00b31_4_k_cu_a7998e654cuda3std6ranges3__45__cpo6cbeginE,@object
	.size		_ZN34_INTERNAL_28e00b31_4_k_cu_a7998e654cuda3std6ranges3__45__cpo6cbeginE,(_ZN34_INTERNAL_28e00b31_4_k_cu_a7998e654cuda3std3__45__cpo6rbeginE - _ZN34_INTERNAL_28e00b31_4_k_cu_a7998e654cuda3std6ranges3__45__cpo6cbeginE)
_ZN34_INTERNAL_28e00b31_4_k_cu_a7998e654cuda3std6ranges3__45__cpo6cbeginE:
	.zero		1
	.type		_ZN34_INTERNAL_28e00b31_4_k_cu_a7998e654cuda3std3__45__cpo6rbeginE,@object
	.size		_ZN34_INTERNAL_28e00b31_4_k_cu_a7998e654cuda3std3__45__cpo6rbeginE,(_ZN34_INTERNAL_28e00b31_4_k_cu_a7998e654cuda3std6ranges3__45__cpo4nextE - _ZN34_INTERNAL_28e00b31_4_k_cu_a7998e654cuda3std3__45__cpo6rbeginE)
_ZN34_INTERNAL_28e00b31_4_k_cu_a7998e654cuda3std3__45__cpo6rbeginE:
	.zero		1
	.type		_ZN34_INTERNAL_28e00b31_4_k_cu_a7998e654cuda3std6ranges3__45__cpo4nextE,@object
	.size		_ZN34_INTERNAL_28e00b31_4_k_cu_a7998e654cuda3std6ranges3__45__cpo4nextE,(_ZN34_INTERNAL_28e00b31_4_k_cu_a7998e654cuda3std6ranges3__45__cpo4swapE - _ZN34_INTERNAL_28e00b31_4_k_cu_a7998e654cuda3std6ranges3__45__cpo4nextE)
_ZN34_INTERNAL_28e00b31_4_k_cu_a7998e654cuda3std6ranges3__45__cpo4nextE:
	.zero		1
	.type		_ZN34_INTERNAL_28e00b31_4_k_cu_a7998e654cuda3std6ranges3__45__cpo4swapE,@object
	.size		_ZN34_INTERNAL_28e00b31_4_k_cu_a7998e654cuda3std6ranges3__45__cpo4swapE,(_ZN34_INTERNAL_28e00b31_4_k_cu_a7998e654cuda3std3__420unreachable_sentinelE - _ZN34_INTERNAL_28e00b31_4_k_cu_a7998e654cuda3std6ranges3__45__cpo4swapE)
_ZN34_INTERNAL_28e00b31_4_k_cu_a7998e654cuda3std6ranges3__45__cpo4swapE:
	.zero		1
	.type		_ZN34_INTERNAL_28e00b31_4_k_cu_a7998e654cuda3std3__420unreachable_sentinelE,@object
	.size		_ZN34_INTERNAL_28e00b31_4_k_cu_a7998e654cuda3std3__420unreachable_sentinelE,(_ZN34_INTERNAL_28e00b31_4_k_cu_a7998e656thrust24THRUST_300001_SM_1000_NS6system6detail10sequential3seqE - _ZN34_INTERNAL_28e00b31_4_k_cu_a7998e654cuda3std3__420unreachable_sentinelE)
_ZN34_INTERNAL_28e00b31_4_k_cu_a7998e654cuda3std3__420unreachable_sentinelE:
	.zero		1
	.type		_ZN34_INTERNAL_28e00b31_4_k_cu_a7998e656thrust24THRUST_300001_SM_1000_NS6system6detail10sequential3seqE,@object
	.size		_ZN34_INTERNAL_28e00b31_4_k_cu_a7998e656thrust24THRUST_300001_SM_1000_NS6system6detail10sequential3seqE,(_ZN34_INTERNAL_28e00b31_4_k_cu_a7998e654cuda3std3__45__cpo4cendE - _ZN34_INTERNAL_28e00b31_4_k_cu_a7998e656thrust24THRUST_300001_SM_1000_NS6system6detail10sequential3seqE)
_ZN34_INTERNAL_28e00b31_4_k_cu_a7998e656thrust24THRUST_300001_SM_1000_NS6system6detail10sequential3seqE:
	.zero		1
	.type		_ZN34_INTERNAL_28e00b31_4_k_cu_a7998e654cuda3std3__45__cpo4cendE,@object
	.size		_ZN34_INTERNAL_28e00b31_4_k_cu_a7998e654cuda3std3__45__cpo4cendE,(_ZN34_INTERNAL_28e00b31_4_k_cu_a7998e654cuda3std6ranges3__45__cpo9iter_swapE - _ZN34_INTERNAL_28e00b31_4_k_cu_a7998e654cuda3std3__45__cpo4cendE)
_ZN34_INTERNAL_28e00b31_4_k_cu_a7998e654cuda3std3__45__cpo4cendE:
	.zero		1
	.type		_ZN34_INTERNAL_28e00b31_4_k_cu_a7998e654cuda3std6ranges3__45__cpo9iter_swapE,@object
	.size		_ZN34_INTERNAL_28e00b31_4_k_cu_a7998e654cuda3std6ranges3__45__cpo9iter_swapE,(_ZN34_INTERNAL_28e00b31_4_k_cu_a7998e654cuda3std3__45__cpo5crendE - _ZN34_INTERNAL_28e00b31_4_k_cu_a7998e654cuda3std6ranges3__45__cpo9iter_swapE)
_ZN34_INTERNAL_28e00b31_4_k_cu_a7998e654cuda3std6ranges3__45__cpo9iter_swapE:
	.zero		1
	.type		_ZN34_INTERNAL_28e00b31_4_k_cu_a7998e654cuda3std3__45__cpo5crendE,@object
	.size		_ZN34_INTERNAL_28e00b31_4_k_cu_a7998e654cuda3std3__45__cpo5crendE,(_ZN34_INTERNAL_28e00b31_4_k_cu_a7998e654cuda3std6ranges3__45__cpo5cdataE - _ZN34_INTERNAL_28e00b31_4_k_cu_a7998e654cuda3std3__45__cpo5crendE)
_ZN34_INTERNAL_28e00b31_4_k_cu_a7998e654cuda3std3__45__cpo5crendE:
	.zero		1
	.type		_ZN34_INTERNAL_28e00b31_4_k_cu_a7998e654cuda3std6ranges3__45__cpo5cdataE,@object
	.size		_ZN34_INTERNAL_28e00b31_4_k_cu_a7998e654cuda3std6ranges3__45__cpo5cdataE,(_ZN34_INTERNAL_28e00b31_4_k_cu_a7998e654cuda3std6ranges3__45__cpo3endE - _ZN34_INTERNAL_28e00b31_4_k_cu_a7998e654cuda3std6ranges3__45__cpo5cdataE)
_ZN34_INTERNAL_28e00b31_4_k_cu_a7998e654cuda3std6ranges3__45__cpo5cdataE:
	.zero		1
	.type		_ZN34_INTERNAL_28e00b31_4_k_cu_a7998e654cuda3std6ranges3__45__cpo3endE,@object
	.size		_ZN34_INTERNAL_28e00b31_4_k_cu_a7998e654cuda3std6ranges3__45__cpo3endE,(_ZN34_INTERNAL_28e00b31_4_k_cu_a7998e654cuda3std3__419piecewise_constructE - _ZN34_INTERNAL_28e00b31_4_k_cu_a7998e654cuda3std6ranges3__45__cpo3endE)
_ZN34_INTERNAL_28e00b31_4_k_cu_a7998e654cuda3std6ranges3__45__cpo3endE:
	.zero		1
	.type		_ZN34_INTERNAL_28e00b31_4_k_cu_a7998e654cuda3std3__419piecewise_constructE,@object
	.size		_ZN34_INTERNAL_28e00b31_4_k_cu_a7998e654cuda3std3__419piecewise_constructE,(_ZN34_INTERNAL_28e00b31_4_k_cu_a7998e654cuda3std6ranges3__45__cpo5ssizeE - _ZN34_INTERNAL_28e00b31_4_k_cu_a7998e654cuda3std3__419piecewise_constructE)
_ZN34_INTERNAL_28e00b31_4_k_cu_a7998e654cuda3std3__419piecewise_constructE:
	.zero		1
	.type		_ZN34_INTERNAL_28e00b31_4_k_cu_a7998e654cuda3std6ranges3__45__cpo5ssizeE,@object
	.size		_ZN34_INTERNAL_28e00b31_4_k_cu_a7998e654cuda3std6ranges3__45__cpo5ssizeE,(_ZN34_INTERNAL_28e00b31_4_k_cu_a7998e654cuda3std3__45__cpo3endE - _ZN34_INTERNAL_28e00b31_4_k_cu_a7998e654cuda3std6ranges3__45__cpo5ssizeE)
_ZN34_INTERNAL_28e00b31_4_k_cu_a7998e654cuda3std6ranges3__45__cpo5ssizeE:
	.zero		1
	.type		_ZN34_INTERNAL_28e00b31_4_k_cu_a7998e654cuda3std3__45__cpo3endE,@object
	.size		_ZN34_INTERNAL_28e00b31_4_k_cu_a7998e654cuda3std3__45__cpo3endE,(_ZN34_INTERNAL_28e00b31_4_k_cu_a7998e654cuda3std6ranges3__45__cpo4cendE - _ZN34_INTERNAL_28e00b31_4_k_cu_a7998e654cuda3std3__45__cpo3endE)
_ZN34_INTERNAL_28e00b31_4_k_cu_a7998e654cuda3std3__45__cpo3endE:
	.zero		1
	.type		_ZN34_INTERNAL_28e00b31_4_k_cu_a7998e654cuda3std6ranges3__45__cpo4cendE,@object
	.size		_ZN34_INTERNAL_28e00b31_4_k_cu_a7998e654cuda3std6ranges3__45__cpo4cendE,(_ZN34_INTERNAL_28e00b31_4_k_cu_a7998e654cuda3std3__45__cpo4rendE - _ZN34_INTERNAL_28e00b31_4_k_cu_a7998e654cuda3std6ranges3__45__cpo4cendE)
_ZN34_INTERNAL_28e00b31_4_k_cu_a7998e654cuda3std6ranges3__45__cpo4cendE:
	.zero		1
	.type		_ZN34_INTERNAL_28e00b31_4_k_cu_a7998e654cuda3std3__45__cpo4rendE,@object
	.size		_ZN34_INTERNAL_28e00b31_4_k_cu_a7998e654cuda3std3__45__cpo4rendE,(_ZN34_INTERNAL_28e00b31_4_k_cu_a7998e654cuda3std6ranges3__45__cpo4prevE - _ZN34_INTERNAL_28e00b31_4_k_cu_a7998e654cuda3std3__45__cpo4rendE)
_ZN34_INTERNAL_28e00b31_4_k_cu_a7998e654cuda3std3__45__cpo4rendE:
	.zero		1
	.type		_ZN34_INTERNAL_28e00b31_4_k_cu_a7998e654cuda3std6ranges3__45__cpo4prevE,@object
	.size		_ZN34_INTERNAL_28e00b31_4_k_cu_a7998e654cuda3std6ranges3__45__cpo4prevE,(_ZN34_INTERNAL_28e00b31_4_k_cu_a7998e654cuda3std6ranges3__45__cpo9iter_moveE - _ZN34_INTERNAL_28e00b31_4_k_cu_a7998e654cuda3std6ranges3__45__cpo4prevE)
_ZN34_INTERNAL_28e00b31_4_k_cu_a7998e654cuda3std6ranges3__45__cpo4prevE:
	.zero		1
	.type		_ZN34_INTERNAL_28e00b31_4_k_cu_a7998e654cuda3std6ranges3__45__cpo9iter_moveE,@object
	.size		_ZN34_INTERNAL_28e00b31_4_k_cu_a7998e654cuda3std6ranges3__45__cpo9iter_moveE,(.L_13 - _ZN34_INTERNAL_28e00b31_4_k_cu_a7998e654cuda3std6ranges3__45__cpo9iter_moveE)
_ZN34_INTERNAL_28e00b31_4_k_cu_a7998e654cuda3std6ranges3__45__cpo9iter_moveE:
	.zero		1
.L_13:


//--------------------- .nv.constant0._Z11mydftkernelPK6float2Pfiiii --------------------------
	.section	.nv.constant0._Z11mydftkernelPK6float2Pfiiii,"a",@progbits
	.sectionflags	@""
	.align	4
.nv.constant0._Z11mydftkernelPK6float2Pfiiii:
	.zero		928


//--------------------- .nv.constant0._Z9dftKernelPK6float2PS_iiii --------------------------
	.section	.nv.constant0._Z9dftKernelPK6float2PS_iiii,"a",@progbits
	.sectionflags	@""
	.align	4
.nv.constant0._Z9dftKernelPK6float2PS_iiii:
	.zero		928


//--------------------- SYMBOLS --------------------------

	.type		.nv.reservedSmem.offset0,@object
	.size		.nv.reservedSmem.offset0,0x4
